//
// Generated by NVIDIA NVVM Compiler
//
// Compiler Build ID: CL-36424714
// Cuda compilation tools, release 13.0, V13.0.88
// Based on NVVM 20.0.0
//

.version 9.0
.target sm_100
.address_size 64

	// .globl	_Z32nppiResize_8u_C1R_nearest_kernelPKhi8NppiSize8NppiRectPhiS1_S2_

.visible .entry _Z32nppiResize_8u_C1R_nearest_kernelPKhi8NppiSize8NppiRectPhiS1_S2_(
	.param .u64 .ptr .align 1 _Z32nppiResize_8u_C1R_nearest_kernelPKhi8NppiSize8NppiRectPhiS1_S2__param_0,
	.param .u32 _Z32nppiResize_8u_C1R_nearest_kernelPKhi8NppiSize8NppiRectPhiS1_S2__param_1,
	.param .align 4 .b8 _Z32nppiResize_8u_C1R_nearest_kernelPKhi8NppiSize8NppiRectPhiS1_S2__param_2[8],
	.param .align 4 .b8 _Z32nppiResize_8u_C1R_nearest_kernelPKhi8NppiSize8NppiRectPhiS1_S2__param_3[16],
	.param .u64 .ptr .align 1 _Z32nppiResize_8u_C1R_nearest_kernelPKhi8NppiSize8NppiRectPhiS1_S2__param_4,
	.param .u32 _Z32nppiResize_8u_C1R_nearest_kernelPKhi8NppiSize8NppiRectPhiS1_S2__param_5,
	.param .align 4 .b8 _Z32nppiResize_8u_C1R_nearest_kernelPKhi8NppiSize8NppiRectPhiS1_S2__param_6[8],
	.param .align 4 .b8 _Z32nppiResize_8u_C1R_nearest_kernelPKhi8NppiSize8NppiRectPhiS1_S2__param_7[16]
)
{
	.reg .pred 	%p<4>;
	.reg .b16 	%rs<2>;
	.reg .b32 	%r<39>;
	.reg .b32 	%f<11>;
	.reg .b64 	%rd<13>;

	ld.param.u32 	%r12, [_Z32nppiResize_8u_C1R_nearest_kernelPKhi8NppiSize8NppiRectPhiS1_S2__param_7+4];
	ld.param.u32 	%r11, [_Z32nppiResize_8u_C1R_nearest_kernelPKhi8NppiSize8NppiRectPhiS1_S2__param_7];
	ld.param.u32 	%r9, [_Z32nppiResize_8u_C1R_nearest_kernelPKhi8NppiSize8NppiRectPhiS1_S2__param_3+12];
	ld.param.u32 	%r8, [_Z32nppiResize_8u_C1R_nearest_kernelPKhi8NppiSize8NppiRectPhiS1_S2__param_3+8];
	ld.param.u32 	%r7, [_Z32nppiResize_8u_C1R_nearest_kernelPKhi8NppiSize8NppiRectPhiS1_S2__param_3+4];
	ld.param.u32 	%r6, [_Z32nppiResize_8u_C1R_nearest_kernelPKhi8NppiSize8NppiRectPhiS1_S2__param_3];
	ld.param.u64 	%rd1, [_Z32nppiResize_8u_C1R_nearest_kernelPKhi8NppiSize8NppiRectPhiS1_S2__param_0];
	ld.param.u32 	%r13, [_Z32nppiResize_8u_C1R_nearest_kernelPKhi8NppiSize8NppiRectPhiS1_S2__param_7+8];
	ld.param.u32 	%r5, [_Z32nppiResize_8u_C1R_nearest_kernelPKhi8NppiSize8NppiRectPhiS1_S2__param_1];
	ld.param.u64 	%rd2, [_Z32nppiResize_8u_C1R_nearest_kernelPKhi8NppiSize8NppiRectPhiS1_S2__param_4];
	ld.param.u32 	%r10, [_Z32nppiResize_8u_C1R_nearest_kernelPKhi8NppiSize8NppiRectPhiS1_S2__param_5];
	ld.param.u32 	%r15, [_Z32nppiResize_8u_C1R_nearest_kernelPKhi8NppiSize8NppiRectPhiS1_S2__param_7+12];
	mov.u32 	%r16, %ctaid.x;
	mov.u32 	%r17, %ntid.x;
	mov.u32 	%r18, %tid.x;
	mad.lo.s32 	%r3, %r16, %r17, %r18;
	mov.u32 	%r19, %ctaid.y;
	mov.u32 	%r20, %ntid.y;
	mov.u32 	%r21, %tid.y;
	mad.lo.s32 	%r22, %r19, %r20, %r21;
	setp.ge.s32 	%p1, %r3, %r13;
	setp.ge.s32 	%p2, %r22, %r15;
	or.pred  	%p3, %p1, %p2;
	@%p3 bra 	$L__BB0_2;
	cvta.to.global.u64 	%rd3, %rd1;
	cvta.to.global.u64 	%rd4, %rd2;
	cvt.rn.f32.s32 	%f1, %r8;
	cvt.rn.f32.s32 	%f2, %r13;
	div.rn.f32 	%f3, %f1, %f2;
	cvt.rn.f32.s32 	%f4, %r9;
	cvt.rn.f32.u32 	%f5, %r15;
	div.rn.f32 	%f6, %f4, %f5;
	cvt.rn.f32.s32 	%f7, %r3;
	fma.rn.f32 	%f8, %f3, %f7, 0f3F000000;
	cvt.rzi.s32.f32 	%r23, %f8;
	add.s32 	%r24, %r23, %r6;
	cvt.rn.f32.u32 	%f9, %r22;
	fma.rn.f32 	%f10, %f6, %f9, 0f3F000000;
	cvt.rzi.s32.f32 	%r25, %f10;
	add.s32 	%r26, %r25, %r7;
	max.s32 	%r27, %r24, %r6;
	add.s32 	%r28, %r8, %r6;
	add.s32 	%r29, %r28, -1;
	min.s32 	%r30, %r27, %r29;
	max.s32 	%r31, %r26, %r7;
	add.s32 	%r32, %r9, %r7;
	add.s32 	%r33, %r32, -1;
	min.s32 	%r34, %r31, %r33;
	mul.lo.s32 	%r35, %r34, %r5;
	cvt.s64.s32 	%rd5, %r35;
	add.s32 	%r36, %r12, %r22;
	mul.lo.s32 	%r37, %r36, %r10;
	cvt.s64.s32 	%rd6, %r37;
	cvt.s64.s32 	%rd7, %r30;
	add.s64 	%rd8, %rd5, %rd7;
	add.s64 	%rd9, %rd3, %rd8;
	ld.global.u8 	%rs1, [%rd9];
	add.s32 	%r38, %r11, %r3;
	cvt.s64.s32 	%rd10, %r38;
	add.s64 	%rd11, %rd6, %rd10;
	add.s64 	%rd12, %rd4, %rd11;
	st.global.u8 	[%rd12], %rs1;
$L__BB0_2:
	ret;

}
	// .globl	_Z31nppiResize_8u_C1R_linear_kernelPKhi8NppiSize8NppiRectPhiS1_S2_
.visible .entry _Z31nppiResize_8u_C1R_linear_kernelPKhi8NppiSize8NppiRectPhiS1_S2_(
	.param .u64 .ptr .align 1 _Z31nppiResize_8u_C1R_linear_kernelPKhi8NppiSize8NppiRectPhiS1_S2__param_0,
	.param .u32 _Z31nppiResize_8u_C1R_linear_kernelPKhi8NppiSize8NppiRectPhiS1_S2__param_1,
	.param .align 4 .b8 _Z31nppiResize_8u_C1R_linear_kernelPKhi8NppiSize8NppiRectPhiS1_S2__param_2[8],
	.param .align 4 .b8 _Z31nppiResize_8u_C1R_linear_kernelPKhi8NppiSize8NppiRectPhiS1_S2__param_3[16],
	.param .u64 .ptr .align 1 _Z31nppiResize_8u_C1R_linear_kernelPKhi8NppiSize8NppiRectPhiS1_S2__param_4,
	.param .u32 _Z31nppiResize_8u_C1R_linear_kernelPKhi8NppiSize8NppiRectPhiS1_S2__param_5,
	.param .align 4 .b8 _Z31nppiResize_8u_C1R_linear_kernelPKhi8NppiSize8NppiRectPhiS1_S2__param_6[8],
	.param .align 4 .b8 _Z31nppiResize_8u_C1R_linear_kernelPKhi8NppiSize8NppiRectPhiS1_S2__param_7[16]
)
{
	.reg .pred 	%p<4>;
	.reg .b16 	%rs<5>;
	.reg .b32 	%r<41>;
	.reg .b32 	%f<28>;
	.reg .b64 	%rd<19>;

	ld.param.u32 	%r12, [_Z31nppiResize_8u_C1R_linear_kernelPKhi8NppiSize8NppiRectPhiS1_S2__param_7+4];
	ld.param.u32 	%r11, [_Z31nppiResize_8u_C1R_linear_kernelPKhi8NppiSize8NppiRectPhiS1_S2__param_7];
	ld.param.u32 	%r9, [_Z31nppiResize_8u_C1R_linear_kernelPKhi8NppiSize8NppiRectPhiS1_S2__param_3+12];
	ld.param.u32 	%r8, [_Z31nppiResize_8u_C1R_linear_kernelPKhi8NppiSize8NppiRectPhiS1_S2__param_3+8];
	ld.param.u32 	%r7, [_Z31nppiResize_8u_C1R_linear_kernelPKhi8NppiSize8NppiRectPhiS1_S2__param_3+4];
	ld.param.u32 	%r6, [_Z31nppiResize_8u_C1R_linear_kernelPKhi8NppiSize8NppiRectPhiS1_S2__param_3];
	ld.param.u64 	%rd1, [_Z31nppiResize_8u_C1R_linear_kernelPKhi8NppiSize8NppiRectPhiS1_S2__param_0];
	ld.param.u32 	%r13, [_Z31nppiResize_8u_C1R_linear_kernelPKhi8NppiSize8NppiRectPhiS1_S2__param_7+8];
	ld.param.u32 	%r5, [_Z31nppiResize_8u_C1R_linear_kernelPKhi8NppiSize8NppiRectPhiS1_S2__param_1];
	ld.param.u64 	%rd2, [_Z31nppiResize_8u_C1R_linear_kernelPKhi8NppiSize8NppiRectPhiS1_S2__param_4];
	ld.param.u32 	%r10, [_Z31nppiResize_8u_C1R_linear_kernelPKhi8NppiSize8NppiRectPhiS1_S2__param_5];
	ld.param.u32 	%r15, [_Z31nppiResize_8u_C1R_linear_kernelPKhi8NppiSize8NppiRectPhiS1_S2__param_7+12];
	mov.u32 	%r16, %ctaid.x;
	mov.u32 	%r17, %ntid.x;
	mov.u32 	%r18, %tid.x;
	mad.lo.s32 	%r3, %r16, %r17, %r18;
	mov.u32 	%r19, %ctaid.y;
	mov.u32 	%r20, %ntid.y;
	mov.u32 	%r21, %tid.y;
	mad.lo.s32 	%r22, %r19, %r20, %r21;
	setp.ge.s32 	%p1, %r3, %r13;
	setp.ge.s32 	%p2, %r22, %r15;
	or.pred  	%p3, %p1, %p2;
	@%p3 bra 	$L__BB1_2;
	cvta.to.global.u64 	%rd3, %rd1;
	cvta.to.global.u64 	%rd4, %rd2;
	cvt.rn.f32.s32 	%f1, %r8;
	cvt.rn.f32.s32 	%f2, %r13;
	div.rn.f32 	%f3, %f1, %f2;
	cvt.rn.f32.s32 	%f4, %r9;
	cvt.rn.f32.u32 	%f5, %r15;
	div.rn.f32 	%f6, %f4, %f5;
	cvt.rn.f32.s32 	%f7, %r3;
	cvt.rn.f32.s32 	%f8, %r6;
	fma.rn.f32 	%f9, %f3, %f7, %f8;
	cvt.rn.f32.u32 	%f10, %r22;
	cvt.rn.f32.s32 	%f11, %r7;
	fma.rn.f32 	%f12, %f6, %f10, %f11;
	cvt.rzi.s32.f32 	%r23, %f9;
	cvt.rzi.s32.f32 	%r24, %f12;
	add.s32 	%r25, %r23, 1;
	add.s32 	%r26, %r8, %r6;
	add.s32 	%r27, %r26, -1;
	min.s32 	%r28, %r25, %r27;
	add.s32 	%r29, %r24, 1;
	add.s32 	%r30, %r9, %r7;
	add.s32 	%r31, %r30, -1;
	min.s32 	%r32, %r29, %r31;
	max.s32 	%r33, %r23, %r6;
	max.s32 	%r34, %r24, %r7;
	cvt.rn.f32.s32 	%f13, %r33;
	sub.f32 	%f14, %f9, %f13;
	cvt.rn.f32.s32 	%f15, %r34;
	sub.f32 	%f16, %f12, %f15;
	mul.lo.s32 	%r35, %r34, %r5;
	cvt.s64.s32 	%rd5, %r35;
	add.s64 	%rd6, %rd3, %rd5;
	mul.lo.s32 	%r36, %r32, %r5;
	cvt.s64.s32 	%rd7, %r36;
	add.s64 	%rd8, %rd3, %rd7;
	cvt.s64.s32 	%rd9, %r33;
	add.s64 	%rd10, %rd6, %rd9;
	ld.global.u8 	%rs1, [%rd10];
	cvt.rn.f32.u16 	%f17, %rs1;
	cvt.s64.s32 	%rd11, %r28;
	add.s64 	%rd12, %rd6, %rd11;
	ld.global.u8 	%rs2, [%rd12];
	cvt.rn.f32.u16 	%f18, %rs2;
	add.s64 	%rd13, %rd8, %rd9;
	ld.global.u8 	%rs3, [%rd13];
	cvt.rn.f32.u16 	%f19, %rs3;
	add.s64 	%rd14, %rd8, %rd11;
	ld.global.u8 	%rs4, [%rd14];
	cvt.rn.f32.u16 	%f20, %rs4;
	sub.f32 	%f21, %f18, %f17;
	fma.rn.f32 	%f22, %f14, %f21, %f17;
	sub.f32 	%f23, %f20, %f19;
	fma.rn.f32 	%f24, %f14, %f23, %f19;
	sub.f32 	%f25, %f24, %f22;
	fma.rn.f32 	%f26, %f16, %f25, %f22;
	add.s32 	%r37, %r12, %r22;
	mul.lo.s32 	%r38, %r37, %r10;
	cvt.s64.s32 	%rd15, %r38;
	add.f32 	%f27, %f26, 0f3F000000;
	cvt.rzi.u32.f32 	%r39, %f27;
	add.s32 	%r40, %r11, %r3;
	cvt.s64.s32 	%rd16, %r40;
	add.s64 	%rd17, %rd15, %rd16;
	add.s64 	%rd18, %rd4, %rd17;
	st.global.u8 	[%rd18], %r39;
$L__BB1_2:
	ret;

}
	// .globl	_Z32nppiResize_8u_C3R_nearest_kernelPKhi8NppiSize8NppiRectPhiS1_S2_
.visible .entry _Z32nppiResize_8u_C3R_nearest_kernelPKhi8NppiSize8NppiRectPhiS1_S2_(
	.param .u64 .ptr .align 1 _Z32nppiResize_8u_C3R_nearest_kernelPKhi8NppiSize8NppiRectPhiS1_S2__param_0,
	.param .u32 _Z32nppiResize_8u_C3R_nearest_kernelPKhi8NppiSize8NppiRectPhiS1_S2__param_1,
	.param .align 4 .b8 _Z32nppiResize_8u_C3R_nearest_kernelPKhi8NppiSize8NppiRectPhiS1_S2__param_2[8],
	.param .align 4 .b8 _Z32nppiResize_8u_C3R_nearest_kernelPKhi8NppiSize8NppiRectPhiS1_S2__param_3[16],
	.param .u64 .ptr .align 1 _Z32nppiResize_8u_C3R_nearest_kernelPKhi8NppiSize8NppiRectPhiS1_S2__param_4,
	.param .u32 _Z32nppiResize_8u_C3R_nearest_kernelPKhi8NppiSize8NppiRectPhiS1_S2__param_5,
	.param .align 4 .b8 _Z32nppiResize_8u_C3R_nearest_kernelPKhi8NppiSize8NppiRectPhiS1_S2__param_6[8],
	.param .align 4 .b8 _Z32nppiResize_8u_C3R_nearest_kernelPKhi8NppiSize8NppiRectPhiS1_S2__param_7[16]
)
{
	.reg .pred 	%p<4>;
	.reg .b16 	%rs<4>;
	.reg .b32 	%r<41>;
	.reg .b32 	%f<11>;
	.reg .b64 	%rd<13>;

	ld.param.u32 	%r12, [_Z32nppiResize_8u_C3R_nearest_kernelPKhi8NppiSize8NppiRectPhiS1_S2__param_7+4];
	ld.param.u32 	%r11, [_Z32nppiResize_8u_C3R_nearest_kernelPKhi8NppiSize8NppiRectPhiS1_S2__param_7];
	ld.param.u32 	%r9, [_Z32nppiResize_8u_C3R_nearest_kernelPKhi8NppiSize8NppiRectPhiS1_S2__param_3+12];
	ld.param.u32 	%r8, [_Z32nppiResize_8u_C3R_nearest_kernelPKhi8NppiSize8NppiRectPhiS1_S2__param_3+8];
	ld.param.u32 	%r7, [_Z32nppiResize_8u_C3R_nearest_kernelPKhi8NppiSize8NppiRectPhiS1_S2__param_3+4];
	ld.param.u32 	%r6, [_Z32nppiResize_8u_C3R_nearest_kernelPKhi8NppiSize8NppiRectPhiS1_S2__param_3];
	ld.param.u64 	%rd1, [_Z32nppiResize_8u_C3R_nearest_kernelPKhi8NppiSize8NppiRectPhiS1_S2__param_0];
	ld.param.u32 	%r13, [_Z32nppiResize_8u_C3R_nearest_kernelPKhi8NppiSize8NppiRectPhiS1_S2__param_7+8];
	ld.param.u32 	%r5, [_Z32nppiResize_8u_C3R_nearest_kernelPKhi8NppiSize8NppiRectPhiS1_S2__param_1];
	ld.param.u64 	%rd2, [_Z32nppiResize_8u_C3R_nearest_kernelPKhi8NppiSize8NppiRectPhiS1_S2__param_4];
	ld.param.u32 	%r10, [_Z32nppiResize_8u_C3R_nearest_kernelPKhi8NppiSize8NppiRectPhiS1_S2__param_5];
	ld.param.u32 	%r15, [_Z32nppiResize_8u_C3R_nearest_kernelPKhi8NppiSize8NppiRectPhiS1_S2__param_7+12];
	mov.u32 	%r16, %ctaid.x;
	mov.u32 	%r17, %ntid.x;
	mov.u32 	%r18, %tid.x;
	mad.lo.s32 	%r3, %r16, %r17, %r18;
	mov.u32 	%r19, %ctaid.y;
	mov.u32 	%r20, %ntid.y;
	mov.u32 	%r21, %tid.y;
	mad.lo.s32 	%r22, %r19, %r20, %r21;
	setp.ge.s32 	%p1, %r3, %r13;
	setp.ge.s32 	%p2, %r22, %r15;
	or.pred  	%p3, %p1, %p2;
	@%p3 bra 	$L__BB2_2;
	cvta.to.global.u64 	%rd3, %rd1;
	cvta.to.global.u64 	%rd4, %rd2;
	cvt.rn.f32.s32 	%f1, %r8;
	cvt.rn.f32.s32 	%f2, %r13;
	div.rn.f32 	%f3, %f1, %f2;
	cvt.rn.f32.s32 	%f4, %r9;
	cvt.rn.f32.u32 	%f5, %r15;
	div.rn.f32 	%f6, %f4, %f5;
	cvt.rn.f32.s32 	%f7, %r3;
	fma.rn.f32 	%f8, %f3, %f7, 0f3F000000;
	cvt.rzi.s32.f32 	%r23, %f8;
	add.s32 	%r24, %r23, %r6;
	cvt.rn.f32.u32 	%f9, %r22;
	fma.rn.f32 	%f10, %f6, %f9, 0f3F000000;
	cvt.rzi.s32.f32 	%r25, %f10;
	add.s32 	%r26, %r25, %r7;
	max.s32 	%r27, %r24, %r6;
	add.s32 	%r28, %r8, %r6;
	add.s32 	%r29, %r28, -1;
	min.s32 	%r30, %r27, %r29;
	max.s32 	%r31, %r26, %r7;
	add.s32 	%r32, %r9, %r7;
	add.s32 	%r33, %r32, -1;
	min.s32 	%r34, %r31, %r33;
	mul.lo.s32 	%r35, %r34, %r5;
	cvt.s64.s32 	%rd5, %r35;
	add.s32 	%r36, %r12, %r22;
	mul.lo.s32 	%r37, %r36, %r10;
	cvt.s64.s32 	%rd6, %r37;
	mul.lo.s32 	%r38, %r30, 3;
	add.s32 	%r39, %r11, %r3;
	mul.lo.s32 	%r40, %r39, 3;
	cvt.s64.s32 	%rd7, %r38;
	add.s64 	%rd8, %rd5, %rd7;
	add.s64 	%rd9, %rd3, %rd8;
	ld.global.u8 	%rs1, [%rd9];
	cvt.s64.s32 	%rd10, %r40;
	add.s64 	%rd11, %rd6, %rd10;
	add.s64 	%rd12, %rd4, %rd11;
	st.global.u8 	[%rd12], %rs1;
	ld.global.u8 	%rs2, [%rd9+1];
	st.global.u8 	[%rd12+1], %rs2;
	ld.global.u8 	%rs3, [%rd9+2];
	st.global.u8 	[%rd12+2], %rs3;
$L__BB2_2:
	ret;

}
	// .globl	_Z31nppiResize_8u_C3R_linear_kernelPKhi8NppiSize8NppiRectPhiS1_S2_
.visible .entry _Z31nppiResize_8u_C3R_linear_kernelPKhi8NppiSize8NppiRectPhiS1_S2_(
	.param .u64 .ptr .align 1 _Z31nppiResize_8u_C3R_linear_kernelPKhi8NppiSize8NppiRectPhiS1_S2__param_0,
	.param .u32 _Z31nppiResize_8u_C3R_linear_kernelPKhi8NppiSize8NppiRectPhiS1_S2__param_1,
	.param .align 4 .b8 _Z31nppiResize_8u_C3R_linear_kernelPKhi8NppiSize8NppiRectPhiS1_S2__param_2[8],
	.param .align 4 .b8 _Z31nppiResize_8u_C3R_linear_kernelPKhi8NppiSize8NppiRectPhiS1_S2__param_3[16],
	.param .u64 .ptr .align 1 _Z31nppiResize_8u_C3R_linear_kernelPKhi8NppiSize8NppiRectPhiS1_S2__param_4,
	.param .u32 _Z31nppiResize_8u_C3R_linear_kernelPKhi8NppiSize8NppiRectPhiS1_S2__param_5,
	.param .align 4 .b8 _Z31nppiResize_8u_C3R_linear_kernelPKhi8NppiSize8NppiRectPhiS1_S2__param_6[8],
	.param .align 4 .b8 _Z31nppiResize_8u_C3R_linear_kernelPKhi8NppiSize8NppiRectPhiS1_S2__param_7[16]
)
{
	.reg .pred 	%p<4>;
	.reg .b16 	%rs<13>;
	.reg .b32 	%r<46>;
	.reg .b32 	%f<50>;
	.reg .b64 	%rd<19>;

	ld.param.u32 	%r12, [_Z31nppiResize_8u_C3R_linear_kernelPKhi8NppiSize8NppiRectPhiS1_S2__param_7+4];
	ld.param.u32 	%r11, [_Z31nppiResize_8u_C3R_linear_kernelPKhi8NppiSize8NppiRectPhiS1_S2__param_7];
	ld.param.u32 	%r9, [_Z31nppiResize_8u_C3R_linear_kernelPKhi8NppiSize8NppiRectPhiS1_S2__param_3+12];
	ld.param.u32 	%r8, [_Z31nppiResize_8u_C3R_linear_kernelPKhi8NppiSize8NppiRectPhiS1_S2__param_3+8];
	ld.param.u32 	%r7, [_Z31nppiResize_8u_C3R_linear_kernelPKhi8NppiSize8NppiRectPhiS1_S2__param_3+4];
	ld.param.u32 	%r6, [_Z31nppiResize_8u_C3R_linear_kernelPKhi8NppiSize8NppiRectPhiS1_S2__param_3];
	ld.param.u64 	%rd1, [_Z31nppiResize_8u_C3R_linear_kernelPKhi8NppiSize8NppiRectPhiS1_S2__param_0];
	ld.param.u32 	%r13, [_Z31nppiResize_8u_C3R_linear_kernelPKhi8NppiSize8NppiRectPhiS1_S2__param_7+8];
	ld.param.u32 	%r5, [_Z31nppiResize_8u_C3R_linear_kernelPKhi8NppiSize8NppiRectPhiS1_S2__param_1];
	ld.param.u64 	%rd2, [_Z31nppiResize_8u_C3R_linear_kernelPKhi8NppiSize8NppiRectPhiS1_S2__param_4];
	ld.param.u32 	%r10, [_Z31nppiResize_8u_C3R_linear_kernelPKhi8NppiSize8NppiRectPhiS1_S2__param_5];
	ld.param.u32 	%r15, [_Z31nppiResize_8u_C3R_linear_kernelPKhi8NppiSize8NppiRectPhiS1_S2__param_7+12];
	mov.u32 	%r16, %ctaid.x;
	mov.u32 	%r17, %ntid.x;
	mov.u32 	%r18, %tid.x;
	mad.lo.s32 	%r3, %r16, %r17, %r18;
	mov.u32 	%r19, %ctaid.y;
	mov.u32 	%r20, %ntid.y;
	mov.u32 	%r21, %tid.y;
	mad.lo.s32 	%r22, %r19, %r20, %r21;
	setp.ge.s32 	%p1, %r3, %r13;
	setp.ge.s32 	%p2, %r22, %r15;
	or.pred  	%p3, %p1, %p2;
	@%p3 bra 	$L__BB3_2;
	cvta.to.global.u64 	%rd3, %rd2;
	cvta.to.global.u64 	%rd4, %rd1;
	cvt.rn.f32.s32 	%f1, %r8;
	cvt.rn.f32.s32 	%f2, %r13;
	div.rn.f32 	%f3, %f1, %f2;
	cvt.rn.f32.s32 	%f4, %r9;
	cvt.rn.f32.u32 	%f5, %r15;
	div.rn.f32 	%f6, %f4, %f5;
	cvt.rn.f32.s32 	%f7, %r3;
	cvt.rn.f32.s32 	%f8, %r6;
	fma.rn.f32 	%f9, %f3, %f7, %f8;
	cvt.rn.f32.u32 	%f10, %r22;
	cvt.rn.f32.s32 	%f11, %r7;
	fma.rn.f32 	%f12, %f6, %f10, %f11;
	cvt.rzi.s32.f32 	%r23, %f9;
	cvt.rzi.s32.f32 	%r24, %f12;
	add.s32 	%r25, %r23, 1;
	add.s32 	%r26, %r8, %r6;
	add.s32 	%r27, %r26, -1;
	min.s32 	%r28, %r25, %r27;
	add.s32 	%r29, %r24, 1;
	add.s32 	%r30, %r9, %r7;
	add.s32 	%r31, %r30, -1;
	min.s32 	%r32, %r29, %r31;
	max.s32 	%r33, %r23, %r6;
	max.s32 	%r34, %r24, %r7;
	cvt.rn.f32.s32 	%f13, %r33;
	sub.f32 	%f14, %f9, %f13;
	cvt.rn.f32.s32 	%f15, %r34;
	sub.f32 	%f16, %f12, %f15;
	mul.lo.s32 	%r35, %r34, %r5;
	cvt.s64.s32 	%rd5, %r35;
	add.s64 	%rd6, %rd4, %rd5;
	mul.lo.s32 	%r36, %r32, %r5;
	cvt.s64.s32 	%rd7, %r36;
	add.s64 	%rd8, %rd4, %rd7;
	add.s32 	%r37, %r12, %r22;
	mul.lo.s32 	%r38, %r37, %r10;
	add.s32 	%r39, %r11, %r3;
	mul.lo.s32 	%r40, %r39, 3;
	mul.lo.s32 	%r41, %r28, 3;
	mul.lo.s32 	%r42, %r33, 3;
	cvt.s64.s32 	%rd9, %r38;
	cvt.s64.s32 	%rd10, %r42;
	add.s64 	%rd11, %rd6, %rd10;
	ld.global.u8 	%rs1, [%rd11];
	cvt.rn.f32.u16 	%f17, %rs1;
	cvt.s64.s32 	%rd12, %r41;
	add.s64 	%rd13, %rd6, %rd12;
	ld.global.u8 	%rs2, [%rd13];
	cvt.rn.f32.u16 	%f18, %rs2;
	add.s64 	%rd14, %rd8, %rd10;
	ld.global.u8 	%rs3, [%rd14];
	cvt.rn.f32.u16 	%f19, %rs3;
	add.s64 	%rd15, %rd8, %rd12;
	ld.global.u8 	%rs4, [%rd15];
	cvt.rn.f32.u16 	%f20, %rs4;
	sub.f32 	%f21, %f18, %f17;
	fma.rn.f32 	%f22, %f14, %f21, %f17;
	sub.f32 	%f23, %f20, %f19;
	fma.rn.f32 	%f24, %f14, %f23, %f19;
	sub.f32 	%f25, %f24, %f22;
	fma.rn.f32 	%f26, %f16, %f25, %f22;
	add.f32 	%f27, %f26, 0f3F000000;
	cvt.rzi.u32.f32 	%r43, %f27;
	cvt.s64.s32 	%rd16, %r40;
	add.s64 	%rd17, %rd16, %rd9;
	add.s64 	%rd18, %rd3, %rd17;
	st.global.u8 	[%rd18], %r43;
	ld.global.u8 	%rs5, [%rd11+1];
	cvt.rn.f32.u16 	%f28, %rs5;
	ld.global.u8 	%rs6, [%rd13+1];
	cvt.rn.f32.u16 	%f29, %rs6;
	ld.global.u8 	%rs7, [%rd14+1];
	cvt.rn.f32.u16 	%f30, %rs7;
	ld.global.u8 	%rs8, [%rd15+1];
	cvt.rn.f32.u16 	%f31, %rs8;
	sub.f32 	%f32, %f29, %f28;
	fma.rn.f32 	%f33, %f14, %f32, %f28;
	sub.f32 	%f34, %f31, %f30;
	fma.rn.f32 	%f35, %f14, %f34, %f30;
	sub.f32 	%f36, %f35, %f33;
	fma.rn.f32 	%f37, %f16, %f36, %f33;
	add.f32 	%f38, %f37, 0f3F000000;
	cvt.rzi.u32.f32 	%r44, %f38;
	st.global.u8 	[%rd18+1], %r44;
	ld.global.u8 	%rs9, [%rd11+2];
	cvt.rn.f32.u16 	%f39, %rs9;
	ld.global.u8 	%rs10, [%rd13+2];
	cvt.rn.f32.u16 	%f40, %rs10;
	ld.global.u8 	%rs11, [%rd14+2];
	cvt.rn.f32.u16 	%f41, %rs11;
	ld.global.u8 	%rs12, [%rd15+2];
	cvt.rn.f32.u16 	%f42, %rs12;
	sub.f32 	%f43, %f40, %f39;
	fma.rn.f32 	%f44, %f14, %f43, %f39;
	sub.f32 	%f45, %f42, %f41;
	fma.rn.f32 	%f46, %f14, %f45, %f41;
	sub.f32 	%f47, %f46, %f44;
	fma.rn.f32 	%f48, %f16, %f47, %f44;
	add.f32 	%f49, %f48, 0f3F000000;
	cvt.rzi.u32.f32 	%r45, %f49;
	st.global.u8 	[%rd18+2], %r45;
$L__BB3_2:
	ret;

}
	// .globl	_Z30nppiResize_8u_C3R_super_kernelPKhi8NppiSize8NppiRectPhiS1_S2_
.visible .entry _Z30nppiResize_8u_C3R_super_kernelPKhi8NppiSize8NppiRectPhiS1_S2_(
	.param .u64 .ptr .align 1 _Z30nppiResize_8u_C3R_super_kernelPKhi8NppiSize8NppiRectPhiS1_S2__param_0,
	.param .u32 _Z30nppiResize_8u_C3R_super_kernelPKhi8NppiSize8NppiRectPhiS1_S2__param_1,
	.param .align 4 .b8 _Z30nppiResize_8u_C3R_super_kernelPKhi8NppiSize8NppiRectPhiS1_S2__param_2[8],
	.param .align 4 .b8 _Z30nppiResize_8u_C3R_super_kernelPKhi8NppiSize8NppiRectPhiS1_S2__param_3[16],
	.param .u64 .ptr .align 1 _Z30nppiResize_8u_C3R_super_kernelPKhi8NppiSize8NppiRectPhiS1_S2__param_4,
	.param .u32 _Z30nppiResize_8u_C3R_super_kernelPKhi8NppiSize8NppiRectPhiS1_S2__param_5,
	.param .align 4 .b8 _Z30nppiResize_8u_C3R_super_kernelPKhi8NppiSize8NppiRectPhiS1_S2__param_6[8],
	.param .align 4 .b8 _Z30nppiResize_8u_C3R_super_kernelPKhi8NppiSize8NppiRectPhiS1_S2__param_7[16]
)
{
	.reg .pred 	%p<13>;
	.reg .b16 	%rs<23>;
	.reg .b32 	%r<87>;
	.reg .b32 	%f<100>;
	.reg .b64 	%rd<51>;

	ld.param.u32 	%r35, [_Z30nppiResize_8u_C3R_super_kernelPKhi8NppiSize8NppiRectPhiS1_S2__param_7+4];
	ld.param.u32 	%r34, [_Z30nppiResize_8u_C3R_super_kernelPKhi8NppiSize8NppiRectPhiS1_S2__param_7];
	ld.param.u32 	%r32, [_Z30nppiResize_8u_C3R_super_kernelPKhi8NppiSize8NppiRectPhiS1_S2__param_3+12];
	ld.param.u32 	%r31, [_Z30nppiResize_8u_C3R_super_kernelPKhi8NppiSize8NppiRectPhiS1_S2__param_3+8];
	ld.param.u32 	%r30, [_Z30nppiResize_8u_C3R_super_kernelPKhi8NppiSize8NppiRectPhiS1_S2__param_3+4];
	ld.param.u32 	%r29, [_Z30nppiResize_8u_C3R_super_kernelPKhi8NppiSize8NppiRectPhiS1_S2__param_3];
	ld.param.u32 	%r36, [_Z30nppiResize_8u_C3R_super_kernelPKhi8NppiSize8NppiRectPhiS1_S2__param_7+8];
	ld.param.u64 	%rd7, [_Z30nppiResize_8u_C3R_super_kernelPKhi8NppiSize8NppiRectPhiS1_S2__param_0];
	ld.param.u32 	%r28, [_Z30nppiResize_8u_C3R_super_kernelPKhi8NppiSize8NppiRectPhiS1_S2__param_1];
	ld.param.u64 	%rd6, [_Z30nppiResize_8u_C3R_super_kernelPKhi8NppiSize8NppiRectPhiS1_S2__param_4];
	ld.param.u32 	%r33, [_Z30nppiResize_8u_C3R_super_kernelPKhi8NppiSize8NppiRectPhiS1_S2__param_5];
	ld.param.u32 	%r38, [_Z30nppiResize_8u_C3R_super_kernelPKhi8NppiSize8NppiRectPhiS1_S2__param_7+12];
	cvta.to.global.u64 	%rd1, %rd7;
	mov.u32 	%r39, %ctaid.x;
	mov.u32 	%r40, %ntid.x;
	mov.u32 	%r41, %tid.x;
	mad.lo.s32 	%r3, %r39, %r40, %r41;
	mov.u32 	%r42, %ctaid.y;
	mov.u32 	%r43, %ntid.y;
	mov.u32 	%r44, %tid.y;
	mad.lo.s32 	%r45, %r42, %r43, %r44;
	setp.ge.s32 	%p1, %r3, %r36;
	setp.ge.s32 	%p2, %r45, %r38;
	or.pred  	%p3, %p1, %p2;
	@%p3 bra 	$L__BB4_15;
	cvt.rn.f32.s32 	%f29, %r31;
	cvt.rn.f32.s32 	%f30, %r36;
	div.rn.f32 	%f31, %f29, %f30;
	cvt.rn.f32.s32 	%f32, %r32;
	cvt.rn.f32.u32 	%f33, %r38;
	div.rn.f32 	%f34, %f32, %f33;
	cvt.rn.f32.s32 	%f35, %r3;
	cvt.rn.f32.s32 	%f36, %r29;
	fma.rn.f32 	%f37, %f31, %f35, %f36;
	cvt.rn.f32.u32 	%f38, %r45;
	cvt.rn.f32.s32 	%f39, %r30;
	fma.rn.f32 	%f40, %f34, %f38, %f39;
	add.s32 	%r47, %r3, 1;
	cvt.rn.f32.s32 	%f41, %r47;
	fma.rn.f32 	%f42, %f31, %f41, %f36;
	add.s32 	%r48, %r45, 1;
	cvt.rn.f32.u32 	%f43, %r48;
	fma.rn.f32 	%f44, %f34, %f43, %f39;
	cvt.rzi.s32.f32 	%r49, %f37;
	max.s32 	%r5, %r49, %r29;
	cvt.rzi.s32.f32 	%r50, %f40;
	max.s32 	%r80, %r50, %r30;
	add.f32 	%f45, %f42, 0f3F800000;
	cvt.rzi.s32.f32 	%r51, %f45;
	add.s32 	%r52, %r29, %r31;
	min.s32 	%r7, %r51, %r52;
	add.f32 	%f46, %f44, 0f3F800000;
	cvt.rzi.s32.f32 	%r53, %f46;
	add.s32 	%r54, %r30, %r32;
	min.s32 	%r8, %r53, %r54;
	setp.ge.s32 	%p4, %r80, %r8;
	mov.b32 	%r81, 0;
	mov.f32 	%f94, 0f00000000;
	mov.f32 	%f95, %f94;
	mov.f32 	%f96, %f94;
	@%p4 bra 	$L__BB4_12;
	sub.s32 	%r9, %r7, %r5;
	and.b32  	%r10, %r9, 3;
	mul.lo.s32 	%r56, %r5, 3;
	add.s32 	%r57, %r56, 3;
	cvt.s64.s32 	%rd2, %r57;
	add.s32 	%r58, %r56, 6;
	cvt.s64.s32 	%rd3, %r58;
	mov.b32 	%r81, 0;
	mov.f32 	%f94, 0f00000000;
$L__BB4_3:
	setp.ge.s32 	%p5, %r5, %r7;
	mul.lo.s32 	%r59, %r80, %r28;
	cvt.s64.s32 	%rd4, %r59;
	@%p5 bra 	$L__BB4_11;
	setp.eq.s32 	%p6, %r10, 0;
	mov.u32 	%r82, %r5;
	@%p6 bra 	$L__BB4_8;
	add.s32 	%r82, %r5, 1;
	setp.eq.s32 	%p7, %r10, 1;
	mul.lo.s32 	%r60, %r5, 3;
	cvt.s64.s32 	%rd8, %r60;
	add.s64 	%rd9, %rd8, %rd4;
	add.s64 	%rd10, %rd1, %rd9;
	ld.global.u8 	%rs1, [%rd10];
	cvt.rn.f32.u16 	%f48, %rs1;
	add.f32 	%f96, %f96, %f48;
	ld.global.u8 	%rs2, [%rd10+1];
	cvt.rn.f32.u16 	%f49, %rs2;
	add.f32 	%f95, %f95, %f49;
	ld.global.u8 	%rs3, [%rd10+2];
	cvt.rn.f32.u16 	%f50, %rs3;
	add.f32 	%f94, %f94, %f50;
	@%p7 bra 	$L__BB4_8;
	add.s32 	%r82, %r5, 2;
	setp.eq.s32 	%p8, %r10, 2;
	add.s64 	%rd11, %rd2, %rd4;
	add.s64 	%rd12, %rd1, %rd11;
	ld.global.u8 	%rs4, [%rd12];
	cvt.rn.f32.u16 	%f51, %rs4;
	add.f32 	%f96, %f96, %f51;
	ld.global.u8 	%rs5, [%rd12+1];
	cvt.rn.f32.u16 	%f52, %rs5;
	add.f32 	%f95, %f95, %f52;
	ld.global.u8 	%rs6, [%rd12+2];
	cvt.rn.f32.u16 	%f53, %rs6;
	add.f32 	%f94, %f94, %f53;
	@%p8 bra 	$L__BB4_8;
	add.s32 	%r82, %r5, 3;
	add.s64 	%rd13, %rd3, %rd4;
	add.s64 	%rd14, %rd1, %rd13;
	ld.global.u8 	%rs7, [%rd14];
	cvt.rn.f32.u16 	%f54, %rs7;
	add.f32 	%f96, %f96, %f54;
	ld.global.u8 	%rs8, [%rd14+1];
	cvt.rn.f32.u16 	%f55, %rs8;
	add.f32 	%f95, %f95, %f55;
	ld.global.u8 	%rs9, [%rd14+2];
	cvt.rn.f32.u16 	%f56, %rs9;
	add.f32 	%f94, %f94, %f56;
$L__BB4_8:
	add.s32 	%r81, %r9, %r81;
	sub.s32 	%r61, %r5, %r7;
	setp.gt.u32 	%p9, %r61, -4;
	@%p9 bra 	$L__BB4_11;
	sub.s32 	%r84, %r82, %r7;
	mad.lo.s32 	%r83, %r82, 3, 5;
$L__BB4_10:
	add.s32 	%r62, %r83, -5;
	cvt.s64.s32 	%rd15, %r62;
	add.s64 	%rd16, %rd15, %rd4;
	add.s64 	%rd17, %rd1, %rd16;
	ld.global.u8 	%rs10, [%rd17];
	cvt.rn.f32.u16 	%f57, %rs10;
	add.f32 	%f58, %f96, %f57;
	ld.global.u8 	%rs11, [%rd17+1];
	cvt.rn.f32.u16 	%f59, %rs11;
	add.f32 	%f60, %f95, %f59;
	ld.global.u8 	%rs12, [%rd17+2];
	cvt.rn.f32.u16 	%f61, %rs12;
	add.f32 	%f62, %f94, %f61;
	add.s32 	%r63, %r83, -2;
	cvt.s64.s32 	%rd18, %r63;
	add.s64 	%rd19, %rd18, %rd4;
	add.s64 	%rd20, %rd1, %rd19;
	ld.global.u8 	%rs13, [%rd20];
	cvt.rn.f32.u16 	%f63, %rs13;
	add.f32 	%f64, %f58, %f63;
	add.s32 	%r64, %r83, -1;
	cvt.s64.s32 	%rd21, %r64;
	add.s64 	%rd22, %rd21, %rd4;
	add.s64 	%rd23, %rd1, %rd22;
	ld.global.u8 	%rs14, [%rd23];
	cvt.rn.f32.u16 	%f65, %rs14;
	add.f32 	%f66, %f60, %f65;
	add.s32 	%r65, %r83, 6;
	cvt.s64.s32 	%rd24, %r83;
	add.s64 	%rd25, %rd24, %rd4;
	add.s64 	%rd26, %rd1, %rd25;
	ld.global.u8 	%rs15, [%rd26];
	cvt.rn.f32.u16 	%f67, %rs15;
	add.f32 	%f68, %f62, %f67;
	add.s32 	%r66, %r83, 1;
	cvt.s64.s32 	%rd27, %r66;
	add.s64 	%rd28, %rd27, %rd4;
	add.s64 	%rd29, %rd1, %rd28;
	ld.global.u8 	%rs16, [%rd29];
	cvt.rn.f32.u16 	%f69, %rs16;
	add.f32 	%f70, %f64, %f69;
	add.s32 	%r67, %r83, 2;
	cvt.s64.s32 	%rd30, %r67;
	add.s64 	%rd31, %rd30, %rd4;
	add.s64 	%rd32, %rd1, %rd31;
	ld.global.u8 	%rs17, [%rd32];
	cvt.rn.f32.u16 	%f71, %rs17;
	add.f32 	%f72, %f66, %f71;
	add.s32 	%r68, %r83, 3;
	cvt.s64.s32 	%rd33, %r68;
	add.s64 	%rd34, %rd33, %rd4;
	add.s64 	%rd35, %rd1, %rd34;
	ld.global.u8 	%rs18, [%rd35];
	cvt.rn.f32.u16 	%f73, %rs18;
	add.f32 	%f74, %f68, %f73;
	add.s32 	%r69, %r83, 4;
	cvt.s64.s32 	%rd36, %r69;
	add.s64 	%rd37, %rd36, %rd4;
	add.s64 	%rd38, %rd1, %rd37;
	ld.global.u8 	%rs19, [%rd38];
	cvt.rn.f32.u16 	%f75, %rs19;
	add.f32 	%f96, %f70, %f75;
	add.s32 	%r70, %r83, 5;
	cvt.s64.s32 	%rd39, %r70;
	add.s64 	%rd40, %rd39, %rd4;
	add.s64 	%rd41, %rd1, %rd40;
	ld.global.u8 	%rs20, [%rd41];
	cvt.rn.f32.u16 	%f76, %rs20;
	add.f32 	%f95, %f72, %f76;
	cvt.s64.s32 	%rd42, %r65;
	add.s64 	%rd43, %rd42, %rd4;
	add.s64 	%rd44, %rd1, %rd43;
	ld.global.u8 	%rs21, [%rd44];
	cvt.rn.f32.u16 	%f77, %rs21;
	add.f32 	%f94, %f74, %f77;
	add.s32 	%r84, %r84, 4;
	add.s32 	%r83, %r83, 12;
	setp.ne.s32 	%p10, %r84, 0;
	@%p10 bra 	$L__BB4_10;
$L__BB4_11:
	add.s32 	%r80, %r80, 1;
	setp.ne.s32 	%p11, %r80, %r8;
	@%p11 bra 	$L__BB4_3;
$L__BB4_12:
	add.s32 	%r71, %r35, %r45;
	mul.lo.s32 	%r72, %r71, %r33;
	cvt.s64.s32 	%rd45, %r72;
	cvta.to.global.u64 	%rd46, %rd6;
	add.s64 	%rd5, %rd46, %rd45;
	setp.gt.s32 	%p12, %r81, 0;
	@%p12 bra 	$L__BB4_14;
	add.s32 	%r73, %r34, %r3;
	mul.lo.s32 	%r74, %r73, 3;
	cvt.s64.s32 	%rd47, %r74;
	add.s64 	%rd48, %rd5, %rd47;
	mov.b16 	%rs22, 0;
	st.global.u8 	[%rd48], %rs22;
	st.global.u8 	[%rd48+1], %rs22;
	st.global.u8 	[%rd48+2], %rs22;
	bra.uni 	$L__BB4_15;
$L__BB4_14:
	add.s32 	%r75, %r34, %r3;
	mul.lo.s32 	%r76, %r75, 3;
	cvt.rn.f32.u32 	%f78, %r81;
	div.rn.f32 	%f79, %f96, %f78;
	add.f32 	%f80, %f79, 0f3F000000;
	cvt.rzi.u32.f32 	%r77, %f80;
	cvt.s64.s32 	%rd49, %r76;
	add.s64 	%rd50, %rd5, %rd49;
	st.global.u8 	[%rd50], %r77;
	div.rn.f32 	%f81, %f95, %f78;
	add.f32 	%f82, %f81, 0f3F000000;
	cvt.rzi.u32.f32 	%r78, %f82;
	st.global.u8 	[%rd50+1], %r78;
	div.rn.f32 	%f83, %f94, %f78;
	add.f32 	%f84, %f83, 0f3F000000;
	cvt.rzi.u32.f32 	%r79, %f84;
	st.global.u8 	[%rd50+2], %r79;
$L__BB4_15:
	ret;

}
	// .globl	_Z32nppiResize_32f_C3R_linear_kernelPKfi8NppiSize8NppiRectPfiS1_S2_
.visible .entry _Z32nppiResize_32f_C3R_linear_kernelPKfi8NppiSize8NppiRectPfiS1_S2_(
	.param .u64 .ptr .align 1 _Z32nppiResize_32f_C3R_linear_kernelPKfi8NppiSize8NppiRectPfiS1_S2__param_0,
	.param .u32 _Z32nppiResize_32f_C3R_linear_kernelPKfi8NppiSize8NppiRectPfiS1_S2__param_1,
	.param .align 4 .b8 _Z32nppiResize_32f_C3R_linear_kernelPKfi8NppiSize8NppiRectPfiS1_S2__param_2[8],
	.param .align 4 .b8 _Z32nppiResize_32f_C3R_linear_kernelPKfi8NppiSize8NppiRectPfiS1_S2__param_3[16],
	.param .u64 .ptr .align 1 _Z32nppiResize_32f_C3R_linear_kernelPKfi8NppiSize8NppiRectPfiS1_S2__param_4,
	.param .u32 _Z32nppiResize_32f_C3R_linear_kernelPKfi8NppiSize8NppiRectPfiS1_S2__param_5,
	.param .align 4 .b8 _Z32nppiResize_32f_C3R_linear_kernelPKfi8NppiSize8NppiRectPfiS1_S2__param_6[8],
	.param .align 4 .b8 _Z32nppiResize_32f_C3R_linear_kernelPKfi8NppiSize8NppiRectPfiS1_S2__param_7[16]
)
{
	.reg .pred 	%p<4>;
	.reg .b32 	%r<43>;
	.reg .b32 	%f<47>;
	.reg .b64 	%rd<19>;

	ld.param.u32 	%r12, [_Z32nppiResize_32f_C3R_linear_kernelPKfi8NppiSize8NppiRectPfiS1_S2__param_7+4];
	ld.param.u32 	%r11, [_Z32nppiResize_32f_C3R_linear_kernelPKfi8NppiSize8NppiRectPfiS1_S2__param_7];
	ld.param.u32 	%r9, [_Z32nppiResize_32f_C3R_linear_kernelPKfi8NppiSize8NppiRectPfiS1_S2__param_3+12];
	ld.param.u32 	%r8, [_Z32nppiResize_32f_C3R_linear_kernelPKfi8NppiSize8NppiRectPfiS1_S2__param_3+8];
	ld.param.u32 	%r7, [_Z32nppiResize_32f_C3R_linear_kernelPKfi8NppiSize8NppiRectPfiS1_S2__param_3+4];
	ld.param.u32 	%r6, [_Z32nppiResize_32f_C3R_linear_kernelPKfi8NppiSize8NppiRectPfiS1_S2__param_3];
	ld.param.u64 	%rd1, [_Z32nppiResize_32f_C3R_linear_kernelPKfi8NppiSize8NppiRectPfiS1_S2__param_0];
	ld.param.u32 	%r13, [_Z32nppiResize_32f_C3R_linear_kernelPKfi8NppiSize8NppiRectPfiS1_S2__param_7+8];
	ld.param.u32 	%r5, [_Z32nppiResize_32f_C3R_linear_kernelPKfi8NppiSize8NppiRectPfiS1_S2__param_1];
	ld.param.u64 	%rd2, [_Z32nppiResize_32f_C3R_linear_kernelPKfi8NppiSize8NppiRectPfiS1_S2__param_4];
	ld.param.u32 	%r10, [_Z32nppiResize_32f_C3R_linear_kernelPKfi8NppiSize8NppiRectPfiS1_S2__param_5];
	ld.param.u32 	%r15, [_Z32nppiResize_32f_C3R_linear_kernelPKfi8NppiSize8NppiRectPfiS1_S2__param_7+12];
	mov.u32 	%r16, %ctaid.x;
	mov.u32 	%r17, %ntid.x;
	mov.u32 	%r18, %tid.x;
	mad.lo.s32 	%r3, %r16, %r17, %r18;
	mov.u32 	%r19, %ctaid.y;
	mov.u32 	%r20, %ntid.y;
	mov.u32 	%r21, %tid.y;
	mad.lo.s32 	%r22, %r19, %r20, %r21;
	setp.ge.s32 	%p1, %r3, %r13;
	setp.ge.s32 	%p2, %r22, %r15;
	or.pred  	%p3, %p1, %p2;
	@%p3 bra 	$L__BB5_2;
	cvta.to.global.u64 	%rd3, %rd1;
	cvta.to.global.u64 	%rd4, %rd2;
	cvt.rn.f32.s32 	%f1, %r8;
	cvt.rn.f32.s32 	%f2, %r13;
	div.rn.f32 	%f3, %f1, %f2;
	cvt.rn.f32.s32 	%f4, %r9;
	cvt.rn.f32.u32 	%f5, %r15;
	div.rn.f32 	%f6, %f4, %f5;
	cvt.rn.f32.s32 	%f7, %r3;
	cvt.rn.f32.s32 	%f8, %r6;
	fma.rn.f32 	%f9, %f3, %f7, %f8;
	cvt.rn.f32.u32 	%f10, %r22;
	cvt.rn.f32.s32 	%f11, %r7;
	fma.rn.f32 	%f12, %f6, %f10, %f11;
	cvt.rzi.s32.f32 	%r23, %f9;
	cvt.rzi.s32.f32 	%r24, %f12;
	add.s32 	%r25, %r23, 1;
	add.s32 	%r26, %r8, %r6;
	add.s32 	%r27, %r26, -1;
	min.s32 	%r28, %r25, %r27;
	add.s32 	%r29, %r24, 1;
	add.s32 	%r30, %r9, %r7;
	add.s32 	%r31, %r30, -1;
	min.s32 	%r32, %r29, %r31;
	max.s32 	%r33, %r23, %r6;
	max.s32 	%r34, %r24, %r7;
	cvt.rn.f32.s32 	%f13, %r33;
	sub.f32 	%f14, %f9, %f13;
	cvt.rn.f32.s32 	%f15, %r34;
	sub.f32 	%f16, %f12, %f15;
	mul.lo.s32 	%r35, %r34, %r5;
	cvt.s64.s32 	%rd5, %r35;
	add.s64 	%rd6, %rd3, %rd5;
	mul.lo.s32 	%r36, %r32, %r5;
	cvt.s64.s32 	%rd7, %r36;
	add.s64 	%rd8, %rd3, %rd7;
	add.s32 	%r37, %r12, %r22;
	mul.lo.s32 	%r38, %r37, %r10;
	cvt.s64.s32 	%rd9, %r38;
	add.s64 	%rd10, %rd4, %rd9;
	add.s32 	%r39, %r11, %r3;
	mul.lo.s32 	%r40, %r39, 3;
	mul.lo.s32 	%r41, %r28, 3;
	mul.lo.s32 	%r42, %r33, 3;
	mul.wide.s32 	%rd11, %r42, 4;
	add.s64 	%rd12, %rd6, %rd11;
	ld.global.f32 	%f17, [%rd12];
	mul.wide.s32 	%rd13, %r41, 4;
	add.s64 	%rd14, %rd6, %rd13;
	ld.global.f32 	%f18, [%rd14];
	add.s64 	%rd15, %rd8, %rd11;
	ld.global.f32 	%f19, [%rd15];
	add.s64 	%rd16, %rd8, %rd13;
	ld.global.f32 	%f20, [%rd16];
	sub.f32 	%f21, %f18, %f17;
	fma.rn.f32 	%f22, %f14, %f21, %f17;
	sub.f32 	%f23, %f20, %f19;
	fma.rn.f32 	%f24, %f14, %f23, %f19;
	sub.f32 	%f25, %f24, %f22;
	fma.rn.f32 	%f26, %f16, %f25, %f22;
	mul.wide.s32 	%rd17, %r40, 4;
	add.s64 	%rd18, %rd10, %rd17;
	st.global.f32 	[%rd18], %f26;
	ld.global.f32 	%f27, [%rd12+4];
	ld.global.f32 	%f28, [%rd14+4];
	ld.global.f32 	%f29, [%rd15+4];
	ld.global.f32 	%f30, [%rd16+4];
	sub.f32 	%f31, %f28, %f27;
	fma.rn.f32 	%f32, %f14, %f31, %f27;
	sub.f32 	%f33, %f30, %f29;
	fma.rn.f32 	%f34, %f14, %f33, %f29;
	sub.f32 	%f35, %f34, %f32;
	fma.rn.f32 	%f36, %f16, %f35, %f32;
	st.global.f32 	[%rd18+4], %f36;
	ld.global.f32 	%f37, [%rd12+8];
	ld.global.f32 	%f38, [%rd14+8];
	ld.global.f32 	%f39, [%rd15+8];
	ld.global.f32 	%f40, [%rd16+8];
	sub.f32 	%f41, %f38, %f37;
	fma.rn.f32 	%f42, %f14, %f41, %f37;
	sub.f32 	%f43, %f40, %f39;
	fma.rn.f32 	%f44, %f14, %f43, %f39;
	sub.f32 	%f45, %f44, %f42;
	fma.rn.f32 	%f46, %f16, %f45, %f42;
	st.global.f32 	[%rd18+8], %f46;
$L__BB5_2:
	ret;

}


// ===== COMPILED SASS (sm_100) =====

	.target	sm_100

	.elftype	@"ET_EXEC"


//--------------------- .note.nv.tkinfo           --------------------------
	.section	.note.nv.tkinfo,"",@"SHT_NOTE"
	.sectionflags	@"SHF_NOTE_NV_TKINFO"
	.tkinfo
        /*0018*/ 	.word	0x00000002
        /*0030*/ 	.string	""
        /*0030*/ 	.string	"ptxas"
        /*0030*/ 	.string	"Cuda compilation tools, release 13.0, V13.0.88"
        /*0030*/ 	.string	"Build cuda_13.0.r13.0/compiler.36424714_0"
        /*0030*/ 	.string	"-arch sm_100 -m 64 "



//--------------------- .note.nv.cuinfo           --------------------------
	.section	.note.nv.cuinfo,"",@"SHT_NOTE"
	.sectionflags	@"SHF_NOTE_NV_CUINFO"
        /*0018*/ 	.short	0x0002
        /*001a*/ 	.short	0x0064
        /*001c*/ 	.short	0x0082
	.zero		2


//--------------------- .nv.info                  --------------------------
	.section	.nv.info,"",@"SHT_CUDA_INFO"
	.align	4


	//----- nvinfo : EIATTR_REGCOUNT
	.align		4
        /*0000*/ 	.byte	0x04, 0x2f
        /*0002*/ 	.short	(.L_1 - .L_0)
	.align		4
.L_0:
        /*0004*/ 	.word	index@(_Z32nppiResize_8u_C1R_nearest_kernelPKhi8NppiSize8NppiRectPhiS1_S2_)
        /*0008*/ 	.word	0x00000011


	//----- nvinfo : EIATTR_FRAME_SIZE
	.align		4
.L_1:
        /*000c*/ 	.byte	0x04, 0x11
        /*000e*/ 	.short	(.L_3 - .L_2)
	.align		4
.L_2:
        /*0010*/ 	.word	index@($__internal_5_$__cuda_sm3x_div_rn_noftz_f32_slowpath)
        /*0014*/ 	.word	0x00000000


	//----- nvinfo : EIATTR_FRAME_SIZE
	.align		4
.L_3:
        /*0018*/ 	.byte	0x04, 0x11
        /*001a*/ 	.short	(.L_5 - .L_4)
	.align		4
.L_4:
        /*001c*/ 	.word	index@(_Z32nppiResize_8u_C1R_nearest_kernelPKhi8NppiSize8NppiRectPhiS1_S2_)
        /*0020*/ 	.word	0x00000000


	//----- nvinfo : EIATTR_REGCOUNT
	.align		4
.L_5:
        /*0024*/ 	.byte	0x04, 0x2f
        /*0026*/ 	.short	(.L_7 - .L_6)
	.align		4
.L_6:
        /*0028*/ 	.word	index@(_Z31nppiResize_8u_C1R_linear_kernelPKhi8NppiSize8NppiRectPhiS1_S2_)
        /*002c*/ 	.word	0x00000017


	//----- nvinfo : EIATTR_FRAME_SIZE
	.align		4
.L_7:
        /*0030*/ 	.byte	0x04, 0x11
        /*0032*/ 	.short	(.L_9 - .L_8)
	.align		4
.L_8:
        /*0034*/ 	.word	index@($__internal_4_$__cuda_sm3x_div_rn_noftz_f32_slowpath)
        /*0038*/ 	.word	0x00000000


	//----- nvinfo : EIATTR_FRAME_SIZE
	.align		4
.L_9:
        /*003c*/ 	.byte	0x04, 0x11
        /*003e*/ 	.short	(.L_11 - .L_10)
	.align		4
.L_10:
        /*0040*/ 	.word	index@(_Z31nppiResize_8u_C1R_linear_kernelPKhi8NppiSize8NppiRectPhiS1_S2_)
        /*0044*/ 	.word	0x00000000


	//----- nvinfo : EIATTR_REGCOUNT
	.align		4
.L_11:
        /*0048*/ 	.byte	0x04, 0x2f
        /*004a*/ 	.short	(.L_13 - .L_12)
	.align		4
.L_12:
        /*004c*/ 	.word	index@(_Z32nppiResize_8u_C3R_nearest_kernelPKhi8NppiSize8NppiRectPhiS1_S2_)
        /*0050*/ 	.word	0x00000011


	//----- nvinfo : EIATTR_FRAME_SIZE
	.align		4
.L_13:
        /*0054*/ 	.byte	0x04, 0x11
        /*0056*/ 	.short	(.L_15 - .L_14)
	.align		4
.L_14:
        /*0058*/ 	.word	index@($__internal_3_$__cuda_sm3x_div_rn_noftz_f32_slowpath)
        /*005c*/ 	.word	0x00000000


	//----- nvinfo : EIATTR_FRAME_SIZE
	.align		4
.L_15:
        /*0060*/ 	.byte	0x04, 0x11
        /*0062*/ 	.short	(.L_17 - .L_16)
	.align		4
.L_16:
        /*0064*/ 	.word	index@(_Z32nppiResize_8u_C3R_nearest_kernelPKhi8NppiSize8NppiRectPhiS1_S2_)
        /*0068*/ 	.word	0x00000000


	//----- nvinfo : EIATTR_REGCOUNT
	.align		4
.L_17:
        /*006c*/ 	.byte	0x04, 0x2f
        /*006e*/ 	.short	(.L_19 - .L_18)
	.align		4
.L_18:
        /*0070*/ 	.word	index@(_Z31nppiResize_8u_C3R_linear_kernelPKhi8NppiSize8NppiRectPhiS1_S2_)
        /*0074*/ 	.word	0x00000016


	//----- nvinfo : EIATTR_FRAME_SIZE
	.align		4
.L_19:
        /*0078*/ 	.byte	0x04, 0x11
        /*007a*/ 	.short	(.L_21 - .L_20)
	.align		4
.L_20:
        /*007c*/ 	.word	index@($__internal_2_$__cuda_sm3x_div_rn_noftz_f32_slowpath)
        /*0080*/ 	.word	0x00000000


	//----- nvinfo : EIATTR_FRAME_SIZE
	.align		4
.L_21:
        /*0084*/ 	.byte	0x04, 0x11
        /*0086*/ 	.short	(.L_23 - .L_22)
	.align		4
.L_22:
        /*0088*/ 	.word	index@(_Z31nppiResize_8u_C3R_linear_kernelPKhi8NppiSize8NppiRectPhiS1_S2_)
        /*008c*/ 	.word	0x00000000


	//----- nvinfo : EIATTR_REGCOUNT
	.align		4
.L_23:
        /*0090*/ 	.byte	0x04, 0x2f
        /*0092*/ 	.short	(.L_25 - .L_24)
	.align		4
.L_24:
        /*0094*/ 	.word	index@(_Z30nppiResize_8u_C3R_super_kernelPKhi8NppiSize8NppiRectPhiS1_S2_)
        /*0098*/ 	.word	0x00000020


	//----- nvinfo : EIATTR_FRAME_SIZE
	.align		4
.L_25:
        /*009c*/ 	.byte	0x04, 0x11
        /*009e*/ 	.short	(.L_27 - .L_26)
	.align		4
.L_26:
        /*00a0*/ 	.word	index@($__internal_1_$__cuda_sm3x_div_rn_noftz_f32_slowpath)
        /*00a4*/ 	.word	0x00000000


	//----- nvinfo : EIATTR_FRAME_SIZE
	.align		4
.L_27:
        /*00a8*/ 	.byte	0x04, 0x11
        /*00aa*/ 	.short	(.L_29 - .L_28)
	.align		4
.L_28:
        /*00ac*/ 	.word	index@(_Z30nppiResize_8u_C3R_super_kernelPKhi8NppiSize8NppiRectPhiS1_S2_)
        /*00b0*/ 	.word	0x00000000


	//----- nvinfo : EIATTR_REGCOUNT
	.align		4
.L_29:
        /*00b4*/ 	.byte	0x04, 0x2f
        /*00b6*/ 	.short	(.L_31 - .L_30)
	.align		4
.L_30:
        /*00b8*/ 	.word	index@(_Z32nppiResize_32f_C3R_linear_kernelPKfi8NppiSize8NppiRectPfiS1_S2_)
        /*00bc*/ 	.word	0x00000016


	//----- nvinfo : EIATTR_FRAME_SIZE
	.align		4
.L_31:
        /*00c0*/ 	.byte	0x04, 0x11
        /*00c2*/ 	.short	(.L_33 - .L_32)
	.align		4
.L_32:
        /*00c4*/ 	.word	index@($__internal_0_$__cuda_sm3x_div_rn_noftz_f32_slowpath)
        /*00c8*/ 	.word	0x00000000


	//----- nvinfo : EIATTR_FRAME_SIZE
	.align		4
.L_33:
        /*00cc*/ 	.byte	0x04, 0x11
        /*00ce*/ 	.short	(.L_35 - .L_34)
	.align		4
.L_34:
        /*00d0*/ 	.word	index@(_Z32nppiResize_32f_C3R_linear_kernelPKfi8NppiSize8NppiRectPfiS1_S2_)
        /*00d4*/ 	.word	0x00000000


	//----- nvinfo : EIATTR_MIN_STACK_SIZE
	.align		4
.L_35:
        /*00d8*/ 	.byte	0x04, 0x12
        /*00da*/ 	.short	(.L_37 - .L_36)
	.align		4
.L_36:
        /*00dc*/ 	.word	index@(_Z32nppiResize_32f_C3R_linear_kernelPKfi8NppiSize8NppiRectPfiS1_S2_)
        /*00e0*/ 	.word	0x00000000


	//----- nvinfo : EIATTR_MIN_STACK_SIZE
	.align		4
.L_37:
        /*00e4*/ 	.byte	0x04, 0x12
        /*00e6*/ 	.short	(.L_39 - .L_38)
	.align		4
.L_38:
        /*00e8*/ 	.word	index@(_Z30nppiResize_8u_C3R_super_kernelPKhi8NppiSize8NppiRectPhiS1_S2_)
        /*00ec*/ 	.word	0x00000000


	//----- nvinfo : EIATTR_MIN_STACK_SIZE
	.align		4
.L_39:
        /*00f0*/ 	.byte	0x04, 0x12
        /*00f2*/ 	.short	(.L_41 - .L_40)
	.align		4
.L_40:
        /*00f4*/ 	.word	index@(_Z31nppiResize_8u_C3R_linear_kernelPKhi8NppiSize8NppiRectPhiS1_S2_)
        /*00f8*/ 	.word	0x00000000


	//----- nvinfo : EIATTR_MIN_STACK_SIZE
	.align		4
.L_41:
        /*00fc*/ 	.byte	0x04, 0x12
        /*00fe*/ 	.short	(.L_43 - .L_42)
	.align		4
.L_42:
        /*0100*/ 	.word	index@(_Z32nppiResize_8u_C3R_nearest_kernelPKhi8NppiSize8NppiRectPhiS1_S2_)
        /*0104*/ 	.word	0x00000000


	//----- nvinfo : EIATTR_MIN_STACK_SIZE
	.align		4
.L_43:
        /*0108*/ 	.byte	0x04, 0x12
        /*010a*/ 	.short	(.L_45 - .L_44)
	.align		4
.L_44:
        /*010c*/ 	.word	index@(_Z31nppiResize_8u_C1R_linear_kernelPKhi8NppiSize8NppiRectPhiS1_S2_)
        /*0110*/ 	.word	0x00000000


	//----- nvinfo : EIATTR_MIN_STACK_SIZE
	.align		4
.L_45:
        /*0114*/ 	.byte	0x04, 0x12
        /*0116*/ 	.short	(.L_47 - .L_46)
	.align		4
.L_46:
        /*0118*/ 	.word	index@(_Z32nppiResize_8u_C1R_nearest_kernelPKhi8NppiSize8NppiRectPhiS1_S2_)
        /*011c*/ 	.word	0x00000000
.L_47:


//--------------------- .nv.compat                --------------------------
	.section	.nv.compat,"",@"SHT_CUDA_COMPAT_INFO"
	.align	4
        /*0000*/ 	.byte	0x02, 0x09, 0x00, 0x00, 0x02, 0x02, 0x01, 0x00, 0x02, 0x05, 0x05, 0x00, 0x03, 0x07, 0x01, 0x01
        /*0010*/ 	.byte	0x02, 0x03, 0x00, 0x00, 0x02, 0x06, 0x01, 0x00, 0x04, 0x0b, 0x08, 0x00, 0x01, 0x00, 0x00, 0x00
        /*0020*/ 	.byte	0x00, 0x00, 0x00, 0x00


//--------------------- .nv.info._Z32nppiResize_32f_C3R_linear_kernelPKfi8NppiSize8NppiRectPfiS1_S2_ --------------------------
	.section	.nv.info._Z32nppiResize_32f_C3R_linear_kernelPKfi8NppiSize8NppiRectPfiS1_S2_,"",@"SHT_CUDA_INFO"
	.sectionflags	@""
	.align	4


	//----- nvinfo : EIATTR_CUDA_API_VERSION
	.align		4
        /*0000*/ 	.byte	0x04, 0x37
        /*0002*/ 	.short	(.L_49 - .L_48)
.L_48:
        /*0004*/ 	.word	0x00000082


	//----- nvinfo : EIATTR_KPARAM_INFO
	.align		4
.L_49:
        /*0008*/ 	.byte	0x04, 0x17
        /*000a*/ 	.short	(.L_51 - .L_50)
.L_50:
        /*000c*/ 	.word	0x00000000
        /*0010*/ 	.short	0x0007
        /*0012*/ 	.short	0x003c
        /*0014*/ 	.byte	0x00, 0xf0, 0x41, 0x00


	//----- nvinfo : EIATTR_KPARAM_INFO
	.align		4
.L_51:
        /*0018*/ 	.byte	0x04, 0x17
        /*001a*/ 	.short	(.L_53 - .L_52)
.L_52:
        /*001c*/ 	.word	0x00000000
        /*0020*/ 	.short	0x0006
        /*0022*/ 	.short	0x0034
        /*0024*/ 	.byte	0x00, 0xf0, 0x21, 0x00


	//----- nvinfo : EIATTR_KPARAM_INFO
	.align		4
.L_53:
        /*0028*/ 	.byte	0x04, 0x17
        /*002a*/ 	.short	(.L_55 - .L_54)
.L_54:
        /*002c*/ 	.word	0x00000000
        /*0030*/ 	.short	0x0005
        /*0032*/ 	.short	0x0030
        /*0034*/ 	.byte	0x00, 0xf0, 0x11, 0x00


	//----- nvinfo : EIATTR_KPARAM_INFO
	.align		4
.L_55:
        /*0038*/ 	.byte	0x04, 0x17
        /*003a*/ 	.short	(.L_57 - .L_56)
.L_56:
        /*003c*/ 	.word	0x00000000
        /*0040*/ 	.short	0x0004
        /*0042*/ 	.short	0x0028
        /*0044*/ 	.byte	0x00, 0xf5, 0x21, 0x00


	//----- nvinfo : EIATTR_KPARAM_INFO
	.align		4
.L_57:
        /*0048*/ 	.byte	0x04, 0x17
        /*004a*/ 	.short	(.L_59 - .L_58)
.L_58:
        /*004c*/ 	.word	0x00000000
        /*0050*/ 	.short	0x0003
        /*0052*/ 	.short	0x0014
        /*0054*/ 	.byte	0x00, 0xf0, 0x41, 0x00


	//----- nvinfo : EIATTR_KPARAM_INFO
	.align		4
.L_59:
        /*0058*/ 	.byte	0x04, 0x17
        /*005a*/ 	.short	(.L_61 - .L_60)
.L_60:
        /*005c*/ 	.word	0x00000000
        /*0060*/ 	.short	0x0002
        /*0062*/ 	.short	0x000c
        /*0064*/ 	.byte	0x00, 0xf0, 0x21, 0x00


	//----- nvinfo : EIATTR_KPARAM_INFO
	.align		4
.L_61:
        /*0068*/ 	.byte	0x04, 0x17
        /*006a*/ 	.short	(.L_63 - .L_62)
.L_62:
        /*006c*/ 	.word	0x00000000
        /*0070*/ 	.short	0x0001
        /*0072*/ 	.short	0x0008
        /*0074*/ 	.byte	0x00, 0xf0, 0x11, 0x00


	//----- nvinfo : EIATTR_KPARAM_INFO
	.align		4
.L_63:
        /*0078*/ 	.byte	0x04, 0x17
        /*007a*/ 	.short	(.L_65 - .L_64)
.L_64:
        /*007c*/ 	.word	0x00000000
        /*0080*/ 	.short	0x0000
        /*0082*/ 	.short	0x0000
        /*0084*/ 	.byte	0x00, 0xf5, 0x21, 0x00


	//----- nvinfo : EIATTR_SPARSE_MMA_MASK
	.align		4
.L_65:
        /*0088*/ 	.byte	0x03, 0x50
        /*008a*/ 	.short	0x0000


	//----- nvinfo : EIATTR_MAXREG_COUNT
	.align		4
        /*008c*/ 	.byte	0x03, 0x1b
        /*008e*/ 	.short	0x00ff


	//----- nvinfo : EIATTR_MERCURY_ISA_VERSION
	.align		4
        /*0090*/ 	.byte	0x03, 0x5f
        /*0092*/ 	.short	0x0101


	//----- nvinfo : EIATTR_VRC_CTA_INIT_COUNT
	.align		4
        /*0094*/ 	.byte	0x02, 0x4a
	.zero		1
	.zero		1


	//----- nvinfo : EIATTR_EXIT_INSTR_OFFSETS
	.align		4
        /*0098*/ 	.byte	0x04, 0x1c
        /*009a*/ 	.short	(.L_67 - .L_66)


	//   ....[0]....
.L_66:
        /*009c*/ 	.word	0x000000d0


	//   ....[1]....
        /*00a0*/ 	.word	0x000007b0


	//----- nvinfo : EIATTR_CRS_STACK_SIZE
	.align		4
.L_67:
        /*00a4*/ 	.byte	0x04, 0x1e
        /*00a6*/ 	.short	(.L_69 - .L_68)
.L_68:
        /*00a8*/ 	.word	0x00000000


	//----- nvinfo : EIATTR_CBANK_PARAM_SIZE
	.align		4
.L_69:
        /*00ac*/ 	.byte	0x03, 0x19
        /*00ae*/ 	.short	0x004c


	//----- nvinfo : EIATTR_PARAM_CBANK
	.align		4
        /*00b0*/ 	.byte	0x04, 0x0a
        /*00b2*/ 	.short	(.L_71 - .L_70)
	.align		4
.L_70:
        /*00b4*/ 	.word	index@(.nv.constant0._Z32nppiResize_32f_C3R_linear_kernelPKfi8NppiSize8NppiRectPfiS1_S2_)
        /*00b8*/ 	.short	0x0380
        /*00ba*/ 	.short	0x004c


	//----- nvinfo : EIATTR_SW_WAR
	.align		4
.L_71:
        /*00bc*/ 	.byte	0x04, 0x36
        /*00be*/ 	.short	(.L_73 - .L_72)
.L_72:
        /*00c0*/ 	.word	0x00000008
.L_73:


//--------------------- .nv.info._Z30nppiResize_8u_C3R_super_kernelPKhi8NppiSize8NppiRectPhiS1_S2_ --------------------------
	.section	.nv.info._Z30nppiResize_8u_C3R_super_kernelPKhi8NppiSize8NppiRectPhiS1_S2_,"",@"SHT_CUDA_INFO"
	.sectionflags	@""
	.align	4


	//----- nvinfo : EIATTR_CUDA_API_VERSION
	.align		4
        /*0000*/ 	.byte	0x04, 0x37
        /*0002*/ 	.short	(.L_75 - .L_74)
.L_74:
        /*0004*/ 	.word	0x00000082


	//----- nvinfo : EIATTR_KPARAM_INFO
	.align		4
.L_75:
        /*0008*/ 	.byte	0x04, 0x17
        /*000a*/ 	.short	(.L_77 - .L_76)
.L_76:
        /*000c*/ 	.word	0x00000000
        /*0010*/ 	.short	0x0007
        /*0012*/ 	.short	0x003c
        /*0014*/ 	.byte	0x00, 0xf0, 0x41, 0x00


	//----- nvinfo : EIATTR_KPARAM_INFO
	.align		4
.L_77:
        /*0018*/ 	.byte	0x04, 0x17
        /*001a*/ 	.short	(.L_79 - .L_78)
.L_78:
        /*001c*/ 	.word	0x00000000
        /*0020*/ 	.short	0x0006
        /*0022*/ 	.short	0x0034
        /*0024*/ 	.byte	0x00, 0xf0, 0x21, 0x00


	//----- nvinfo : EIATTR_KPARAM_INFO
	.align		4
.L_79:
        /*0028*/ 	.byte	0x04, 0x17
        /*002a*/ 	.short	(.L_81 - .L_80)
.L_80:
        /*002c*/ 	.word	0x00000000
        /*0030*/ 	.short	0x0005
        /*0032*/ 	.short	0x0030
        /*0034*/ 	.byte	0x00, 0xf0, 0x11, 0x00


	//----- nvinfo : EIATTR_KPARAM_INFO
	.align		4
.L_81:
        /*0038*/ 	.byte	0x04, 0x17
        /*003a*/ 	.short	(.L_83 - .L_82)
.L_82:
        /*003c*/ 	.word	0x00000000
        /*0040*/ 	.short	0x0004
        /*0042*/ 	.short	0x0028
        /*0044*/ 	.byte	0x00, 0xf5, 0x21, 0x00


	//----- nvinfo : EIATTR_KPARAM_INFO
	.align		4
.L_83:
        /*0048*/ 	.byte	0x04, 0x17
        /*004a*/ 	.short	(.L_85 - .L_84)
.L_84:
        /*004c*/ 	.word	0x00000000
        /*0050*/ 	.short	0x0003
        /*0052*/ 	.short	0x0014
        /*0054*/ 	.byte	0x00, 0xf0, 0x41, 0x00


	//----- nvinfo : EIATTR_KPARAM_INFO
	.align		4
.L_85:
        /*0058*/ 	.byte	0x04, 0x17
        /*005a*/ 	.short	(.L_87 - .L_86)
.L_86:
        /*005c*/ 	.word	0x00000000
        /*0060*/ 	.short	0x0002
        /*0062*/ 	.short	0x000c
        /*0064*/ 	.byte	0x00, 0xf0, 0x21, 0x00


	//----- nvinfo : EIATTR_KPARAM_INFO
	.align		4
.L_87:
        /*0068*/ 	.byte	0x04, 0x17
        /*006a*/ 	.short	(.L_89 - .L_88)
.L_88:
        /*006c*/ 	.word	0x00000000
        /*0070*/ 	.short	0x0001
        /*0072*/ 	.short	0x0008
        /*0074*/ 	.byte	0x00, 0xf0, 0x11, 0x00


	//----- nvinfo : EIATTR_KPARAM_INFO
	.align		4
.L_89:
        /*0078*/ 	.byte	0x04, 0x17
        /*007a*/ 	.short	(.L_91 - .L_90)
.L_90:
        /*007c*/ 	.word	0x00000000
        /*0080*/ 	.short	0x0000
        /*0082*/ 	.short	0x0000
        /*0084*/ 	.byte	0x00, 0xf5, 0x21, 0x00


	//----- nvinfo : EIATTR_SPARSE_MMA_MASK
	.align		4
.L_91:
        /*0088*/ 	.byte	0x03, 0x50
        /*008a*/ 	.short	0x0000


	//----- nvinfo : EIATTR_MAXREG_COUNT
	.align		4
        /*008c*/ 	.byte	0x03, 0x1b
        /*008e*/ 	.short	0x00ff


	//----- nvinfo : EIATTR_MERCURY_ISA_VERSION
	.align		4
        /*0090*/ 	.byte	0x03, 0x5f
        /*0092*/ 	.short	0x0101


	//----- nvinfo : EIATTR_VRC_CTA_INIT_COUNT
	.align		4
        /*0094*/ 	.byte	0x02, 0x4a
	.zero		1
	.zero		1


	//----- nvinfo : EIATTR_EXIT_INSTR_OFFSETS
	.align		4
        /*0098*/ 	.byte	0x04, 0x1c
        /*009a*/ 	.short	(.L_93 - .L_92)


	//   ....[0]....
.L_92:
        /*009c*/ 	.word	0x000000d0


	//   ....[1]....
        /*00a0*/ 	.word	0x00000f70


	//   ....[2]....
        /*00a4*/ 	.word	0x00001300


	//----- nvinfo : EIATTR_CRS_STACK_SIZE
	.align		4
.L_93:
        /*00a8*/ 	.byte	0x04, 0x1e
        /*00aa*/ 	.short	(.L_95 - .L_94)
.L_94:
        /*00ac*/ 	.word	0x00000000


	//----- nvinfo : EIATTR_CBANK_PARAM_SIZE
	.align		4
.L_95:
        /*00b0*/ 	.byte	0x03, 0x19
        /*00b2*/ 	.short	0x004c


	//----- nvinfo : EIATTR_PARAM_CBANK
	.align		4
        /*00b4*/ 	.byte	0x04, 0x0a
        /*00b6*/ 	.short	(.L_97 - .L_96)
	.align		4
.L_96:
        /*00b8*/ 	.word	index@(.nv.constant0._Z30nppiResize_8u_C3R_super_kernelPKhi8NppiSize8NppiRectPhiS1_S2_)
        /*00bc*/ 	.short	0x0380
        /*00be*/ 	.short	0x004c


	//----- nvinfo : EIATTR_SW_WAR
	.align		4
.L_97:
        /*00c0*/ 	.byte	0x04, 0x36
        /*00c2*/ 	.short	(.L_99 - .L_98)
.L_98:
        /*00c4*/ 	.word	0x00000008
.L_99:


//--------------------- .nv.info._Z31nppiResize_8u_C3R_linear_kernelPKhi8NppiSize8NppiRectPhiS1_S2_ --------------------------
	.section	.nv.info._Z31nppiResize_8u_C3R_linear_kernelPKhi8NppiSize8NppiRectPhiS1_S2_,"",@"SHT_CUDA_INFO"
	.sectionflags	@""
	.align	4


	//----- nvinfo : EIATTR_CUDA_API_VERSION
	.align		4
        /*0000*/ 	.byte	0x04, 0x37
        /*0002*/ 	.short	(.L_101 - .L_100)
.L_100:
        /*0004*/ 	.word	0x00000082


	//----- nvinfo : EIATTR_KPARAM_INFO
	.align		4
.L_101:
        /*0008*/ 	.byte	0x04, 0x17
        /*000a*/ 	.short	(.L_103 - .L_102)
.L_102:
        /*000c*/ 	.word	0x00000000
        /*0010*/ 	.short	0x0007
        /*0012*/ 	.short	0x003c
        /*0014*/ 	.byte	0x00, 0xf0, 0x41, 0x00


	//----- nvinfo : EIATTR_KPARAM_INFO
	.align		4
.L_103:
        /*0018*/ 	.byte	0x04, 0x17
        /*001a*/ 	.short	(.L_105 - .L_104)
.L_104:
        /*001c*/ 	.word	0x00000000
        /*0020*/ 	.short	0x0006
        /*0022*/ 	.short	0x0034
        /*0024*/ 	.byte	0x00, 0xf0, 0x21, 0x00


	//----- nvinfo : EIATTR_KPARAM_INFO
	.align		4
.L_105:
        /*0028*/ 	.byte	0x04, 0x17
        /*002a*/ 	.short	(.L_107 - .L_106)
.L_106:
        /*002c*/ 	.word	0x00000000
        /*0030*/ 	.short	0x0005
        /*0032*/ 	.short	0x0030
        /*0034*/ 	.byte	0x00, 0xf0, 0x11, 0x00


	//----- nvinfo : EIATTR_KPARAM_INFO
	.align		4
.L_107:
        /*0038*/ 	.byte	0x04, 0x17
        /*003a*/ 	.short	(.L_109 - .L_108)
.L_108:
        /*003c*/ 	.word	0x00000000
        /*0040*/ 	.short	0x0004
        /*0042*/ 	.short	0x0028
        /*0044*/ 	.byte	0x00, 0xf5, 0x21, 0x00


	//----- nvinfo : EIATTR_KPARAM_INFO
	.align		4
.L_109:
        /*0048*/ 	.byte	0x04, 0x17
        /*004a*/ 	.short	(.L_111 - .L_110)
.L_110:
        /*004c*/ 	.word	0x00000000
        /*0050*/ 	.short	0x0003
        /*0052*/ 	.short	0x0014
        /*0054*/ 	.byte	0x00, 0xf0, 0x41, 0x00


	//----- nvinfo : EIATTR_KPARAM_INFO
	.align		4
.L_111:
        /*0058*/ 	.byte	0x04, 0x17
        /*005a*/ 	.short	(.L_113 - .L_112)
.L_112:
        /*005c*/ 	.word	0x00000000
        /*0060*/ 	.short	0x0002
        /*0062*/ 	.short	0x000c
        /*0064*/ 	.byte	0x00, 0xf0, 0x21, 0x00


	//----- nvinfo : EIATTR_KPARAM_INFO
	.align		4
.L_113:
        /*0068*/ 	.byte	0x04, 0x17
        /*006a*/ 	.short	(.L_115 - .L_114)
.L_114:
        /*006c*/ 	.word	0x00000000
        /*0070*/ 	.short	0x0001
        /*0072*/ 	.short	0x0008
        /*0074*/ 	.byte	0x00, 0xf0, 0x11, 0x00


	//----- nvinfo : EIATTR_KPARAM_INFO
	.align		4
.L_115:
        /*0078*/ 	.byte	0x04, 0x17
        /*007a*/ 	.short	(.L_117 - .L_116)
.L_116:
        /*007c*/ 	.word	0x00000000
        /*0080*/ 	.short	0x0000
        /*0082*/ 	.short	0x0000
        /*0084*/ 	.byte	0x00, 0xf5, 0x21, 0x00


	//----- nvinfo : EIATTR_SPARSE_MMA_MASK
	.align		4
.L_117:
        /*0088*/ 	.byte	0x03, 0x50
        /*008a*/ 	.short	0x0000


	//----- nvinfo : EIATTR_MAXREG_COUNT
	.align		4
        /*008c*/ 	.byte	0x03, 0x1b
        /*008e*/ 	.short	0x00ff


	//----- nvinfo : EIATTR_MERCURY_ISA_VERSION
	.align		4
        /*0090*/ 	.byte	0x03, 0x5f
        /*0092*/ 	.short	0x0101


	//----- nvinfo : EIATTR_VRC_CTA_INIT_COUNT
	.align		4
        /*0094*/ 	.byte	0x02, 0x4a
	.zero		1
	.zero		1


	//----- nvinfo : EIATTR_EXIT_INSTR_OFFSETS
	.align		4
        /*0098*/ 	.byte	0x04, 0x1c
        /*009a*/ 	.short	(.L_119 - .L_118)


	//   ....[0]....
.L_118:
        /*009c*/ 	.word	0x000000d0


	//   ....[1]....
        /*00a0*/ 	.word	0x00000940


	//----- nvinfo : EIATTR_CRS_STACK_SIZE
	.align		4
.L_119:
        /*00a4*/ 	.byte	0x04, 0x1e
        /*00a6*/ 	.short	(.L_121 - .L_120)
.L_120:
        /*00a8*/ 	.word	0x00000000


	//----- nvinfo : EIATTR_CBANK_PARAM_SIZE
	.align		4
.L_121:
        /*00ac*/ 	.byte	0x03, 0x19
        /*00ae*/ 	.short	0x004c


	//----- nvinfo : EIATTR_PARAM_CBANK
	.align		4
        /*00b0*/ 	.byte	0x04, 0x0a
        /*00b2*/ 	.short	(.L_123 - .L_122)
	.align		4
.L_122:
        /*00b4*/ 	.word	index@(.nv.constant0._Z31nppiResize_8u_C3R_linear_kernelPKhi8NppiSize8NppiRectPhiS1_S2_)
        /*00b8*/ 	.short	0x0380
        /*00ba*/ 	.short	0x004c


	//----- nvinfo : EIATTR_SW_WAR
	.align		4
.L_123:
        /*00bc*/ 	.byte	0x04, 0x36
        /*00be*/ 	.short	(.L_125 - .L_124)
.L_124:
        /*00c0*/ 	.word	0x00000008
.L_125:


//--------------------- .nv.info._Z32nppiResize_8u_C3R_nearest_kernelPKhi8NppiSize8NppiRectPhiS1_S2_ --------------------------
	.section	.nv.info._Z32nppiResize_8u_C3R_nearest_kernelPKhi8NppiSize8NppiRectPhiS1_S2_,"",@"SHT_CUDA_INFO"
	.sectionflags	@""
	.align	4


	//----- nvinfo : EIATTR_CUDA_API_VERSION
	.align		4
        /*0000*/ 	.byte	0x04, 0x37
        /*0002*/ 	.short	(.L_127 - .L_126)
.L_126:
        /*0004*/ 	.word	0x00000082


	//----- nvinfo : EIATTR_KPARAM_INFO
	.align		4
.L_127:
        /*0008*/ 	.byte	0x04, 0x17
        /*000a*/ 	.short	(.L_129 - .L_128)
.L_128:
        /*000c*/ 	.word	0x00000000
        /*0010*/ 	.short	0x0007
        /*0012*/ 	.short	0x003c
        /*0014*/ 	.byte	0x00, 0xf0, 0x41, 0x00


	//----- nvinfo : EIATTR_KPARAM_INFO
	.align		4
.L_129:
        /*0018*/ 	.byte	0x04, 0x17
        /*001a*/ 	.short	(.L_131 - .L_130)
.L_130:
        /*001c*/ 	.word	0x00000000
        /*0020*/ 	.short	0x0006
        /*0022*/ 	.short	0x0034
        /*0024*/ 	.byte	0x00, 0xf0, 0x21, 0x00


	//----- nvinfo : EIATTR_KPARAM_INFO
	.align		4
.L_131:
        /*0028*/ 	.byte	0x04, 0x17
        /*002a*/ 	.short	(.L_133 - .L_132)
.L_132:
        /*002c*/ 	.word	0x00000000
        /*0030*/ 	.short	0x0005
        /*0032*/ 	.short	0x0030
        /*0034*/ 	.byte	0x00, 0xf0, 0x11, 0x00


	//----- nvinfo : EIATTR_KPARAM_INFO
	.align		4
.L_133:
        /*0038*/ 	.byte	0x04, 0x17
        /*003a*/ 	.short	(.L_135 - .L_134)
.L_134:
        /*003c*/ 	.word	0x00000000
        /*0040*/ 	.short	0x0004
        /*0042*/ 	.short	0x0028
        /*0044*/ 	.byte	0x00, 0xf5, 0x21, 0x00


	//----- nvinfo : EIATTR_KPARAM_INFO
	.align		4
.L_135:
        /*0048*/ 	.byte	0x04, 0x17
        /*004a*/ 	.short	(.L_137 - .L_136)
.L_136:
        /*004c*/ 	.word	0x00000000
        /*0050*/ 	.short	0x0003
        /*0052*/ 	.short	0x0014
        /*0054*/ 	.byte	0x00, 0xf0, 0x41, 0x00


	//----- nvinfo : EIATTR_KPARAM_INFO
	.align		4
.L_137:
        /*0058*/ 	.byte	0x04, 0x17
        /*005a*/ 	.short	(.L_139 - .L_138)
.L_138:
        /*005c*/ 	.word	0x00000000
        /*0060*/ 	.short	0x0002
        /*0062*/ 	.short	0x000c
        /*0064*/ 	.byte	0x00, 0xf0, 0x21, 0x00


	//----- nvinfo : EIATTR_KPARAM_INFO
	.align		4
.L_139:
        /*0068*/ 	.byte	0x04, 0x17
        /*006a*/ 	.short	(.L_141 - .L_140)
.L_140:
        /*006c*/ 	.word	0x00000000
        /*0070*/ 	.short	0x0001
        /*0072*/ 	.short	0x0008
        /*0074*/ 	.byte	0x00, 0xf0, 0x11, 0x00


	//----- nvinfo : EIATTR_KPARAM_INFO
	.align		4
.L_141:
        /*0078*/ 	.byte	0x04, 0x17
        /*007a*/ 	.short	(.L_143 - .L_142)
.L_142:
        /*007c*/ 	.word	0x00000000
        /*0080*/ 	.short	0x0000
        /*0082*/ 	.short	0x0000
        /*0084*/ 	.byte	0x00, 0xf5, 0x21, 0x00


	//----- nvinfo : EIATTR_SPARSE_MMA_MASK
	.align		4
.L_143:
        /*0088*/ 	.byte	0x03, 0x50
        /*008a*/ 	.short	0x0000


	//----- nvinfo : EIATTR_MAXREG_COUNT
	.align		4
        /*008c*/ 	.byte	0x03, 0x1b
        /*008e*/ 	.short	0x00ff


	//----- nvinfo : EIATTR_MERCURY_ISA_VERSION
	.align		4
        /*0090*/ 	.byte	0x03, 0x5f
        /*0092*/ 	.short	0x0101


	//----- nvinfo : EIATTR_VRC_CTA_INIT_COUNT
	.align		4
        /*0094*/ 	.byte	0x02, 0x4a
	.zero		1
	.zero		1


	//----- nvinfo : EIATTR_EXIT_INSTR_OFFSETS
	.align		4
        /*0098*/ 	.byte	0x04, 0x1c
        /*009a*/ 	.short	(.L_145 - .L_144)


	//   ....[0]....
.L_144:
        /*009c*/ 	.word	0x000000d0


	//   ....[1]....
        /*00a0*/ 	.word	0x00000550


	//----- nvinfo : EIATTR_CRS_STACK_SIZE
	.align		4
.L_145:
        /*00a4*/ 	.byte	0x04, 0x1e
        /*00a6*/ 	.short	(.L_147 - .L_146)
.L_146:
        /*00a8*/ 	.word	0x00000000


	//----- nvinfo : EIATTR_CBANK_PARAM_SIZE
	.align		4
.L_147:
        /*00ac*/ 	.byte	0x03, 0x19
        /*00ae*/ 	.short	0x004c


	//----- nvinfo : EIATTR_PARAM_CBANK
	.align		4
        /*00b0*/ 	.byte	0x04, 0x0a
        /*00b2*/ 	.short	(.L_149 - .L_148)
	.align		4
.L_148:
        /*00b4*/ 	.word	index@(.nv.constant0._Z32nppiResize_8u_C3R_nearest_kernelPKhi8NppiSize8NppiRectPhiS1_S2_)
        /*00b8*/ 	.short	0x0380
        /*00ba*/ 	.short	0x004c


	//----- nvinfo : EIATTR_SW_WAR
	.align		4
.L_149:
        /*00bc*/ 	.byte	0x04, 0x36
        /*00be*/ 	.short	(.L_151 - .L_150)
.L_150:
        /*00c0*/ 	.word	0x00000008
.L_151:


//--------------------- .nv.info._Z31nppiResize_8u_C1R_linear_kernelPKhi8NppiSize8NppiRectPhiS1_S2_ --------------------------
	.section	.nv.info._Z31nppiResize_8u_C1R_linear_kernelPKhi8NppiSize8NppiRectPhiS1_S2_,"",@"SHT_CUDA_INFO"
	.sectionflags	@""
	.align	4


	//----- nvinfo : EIATTR_CUDA_API_VERSION
	.align		4
        /*0000*/ 	.byte	0x04, 0x37
        /*0002*/ 	.short	(.L_153 - .L_152)
.L_152:
        /*0004*/ 	.word	0x00000082


	//----- nvinfo : EIATTR_KPARAM_INFO
	.align		4
.L_153:
        /*0008*/ 	.byte	0x04, 0x17
        /*000a*/ 	.short	(.L_155 - .L_154)
.L_154:
        /*000c*/ 	.word	0x00000000
        /*0010*/ 	.short	0x0007
        /*0012*/ 	.short	0x003c
        /*0014*/ 	.byte	0x00, 0xf0, 0x41, 0x00


	//----- nvinfo : EIATTR_KPARAM_INFO
	.align		4
.L_155:
        /*0018*/ 	.byte	0x04, 0x17
        /*001a*/ 	.short	(.L_157 - .L_156)
.L_156:
        /*001c*/ 	.word	0x00000000
        /*0020*/ 	.short	0x0006
        /*0022*/ 	.short	0x0034
        /*0024*/ 	.byte	0x00, 0xf0, 0x21, 0x00


	//----- nvinfo : EIATTR_KPARAM_INFO
	.align		4
.L_157:
        /*0028*/ 	.byte	0x04, 0x17
        /*002a*/ 	.short	(.L_159 - .L_158)
.L_158:
        /*002c*/ 	.word	0x00000000
        /*0030*/ 	.short	0x0005
        /*0032*/ 	.short	0x0030
        /*0034*/ 	.byte	0x00, 0xf0, 0x11, 0x00


	//----- nvinfo : EIATTR_KPARAM_INFO
	.align		4
.L_159:
        /*0038*/ 	.byte	0x04, 0x17
        /*003a*/ 	.short	(.L_161 - .L_160)
.L_160:
        /*003c*/ 	.word	0x00000000
        /*0040*/ 	.short	0x0004
        /*0042*/ 	.short	0x0028
        /*0044*/ 	.byte	0x00, 0xf5, 0x21, 0x00


	//----- nvinfo : EIATTR_KPARAM_INFO
	.align		4
.L_161:
        /*0048*/ 	.byte	0x04, 0x17
        /*004a*/ 	.short	(.L_163 - .L_162)
.L_162:
        /*004c*/ 	.word	0x00000000
        /*0050*/ 	.short	0x0003
        /*0052*/ 	.short	0x0014
        /*0054*/ 	.byte	0x00, 0xf0, 0x41, 0x00


	//----- nvinfo : EIATTR_KPARAM_INFO
	.align		4
.L_163:
        /*0058*/ 	.byte	0x04, 0x17
        /*005a*/ 	.short	(.L_165 - .L_164)
.L_164:
        /*005c*/ 	.word	0x00000000
        /*0060*/ 	.short	0x0002
        /*0062*/ 	.short	0x000c
        /*0064*/ 	.byte	0x00, 0xf0, 0x21, 0x00


	//----- nvinfo : EIATTR_KPARAM_INFO
	.align		4
.L_165:
        /*0068*/ 	.byte	0x04, 0x17
        /*006a*/ 	.short	(.L_167 - .L_166)
.L_166:
        /*006c*/ 	.word	0x00000000
        /*0070*/ 	.short	0x0001
        /*0072*/ 	.short	0x0008
        /*0074*/ 	.byte	0x00, 0xf0, 0x11, 0x00


	//----- nvinfo : EIATTR_KPARAM_INFO
	.align		4
.L_167:
        /*0078*/ 	.byte	0x04, 0x17
        /*007a*/ 	.short	(.L_169 - .L_168)
.L_168:
        /*007c*/ 	.word	0x00000000
        /*0080*/ 	.short	0x0000
        /*0082*/ 	.short	0x0000
        /*0084*/ 	.byte	0x00, 0xf5, 0x21, 0x00


	//----- nvinfo : EIATTR_SPARSE_MMA_MASK
	.align		4
.L_169:
        /*0088*/ 	.byte	0x03, 0x50
        /*008a*/ 	.short	0x0000


	//----- nvinfo : EIATTR_MAXREG_COUNT
	.align		4
        /*008c*/ 	.byte	0x03, 0x1b
        /*008e*/ 	.short	0x00ff


	//----- nvinfo : EIATTR_MERCURY_ISA_VERSION
	.align		4
        /*0090*/ 	.byte	0x03, 0x5f
        /*0092*/ 	.short	0x0101


	//----- nvinfo : EIATTR_VRC_CTA_INIT_COUNT
	.align		4
        /*0094*/ 	.byte	0x02, 0x4a
	.zero		1
	.zero		1


	//----- nvinfo : EIATTR_EXIT_INSTR_OFFSETS
	.align		4
        /*0098*/ 	.byte	0x04, 0x1c
        /*009a*/ 	.short	(.L_171 - .L_170)


	//   ....[0]....
.L_170:
        /*009c*/ 	.word	0x000000d0


	//   ....[1]....
        /*00a0*/ 	.word	0x000006f0


	//----- nvinfo : EIATTR_CRS_STACK_SIZE
	.align		4
.L_171:
        /*00a4*/ 	.byte	0x04, 0x1e
        /*00a6*/ 	.short	(.L_173 - .L_172)
.L_172:
        /*00a8*/ 	.word	0x00000000


	//----- nvinfo : EIATTR_CBANK_PARAM_SIZE
	.align		4
.L_173:
        /*00ac*/ 	.byte	0x03, 0x19
        /*00ae*/ 	.short	0x004c


	//----- nvinfo : EIATTR_PARAM_CBANK
	.align		4
        /*00b0*/ 	.byte	0x04, 0x0a
        /*00b2*/ 	.short	(.L_175 - .L_174)
	.align		4
.L_174:
        /*00b4*/ 	.word	index@(.nv.constant0._Z31nppiResize_8u_C1R_linear_kernelPKhi8NppiSize8NppiRectPhiS1_S2_)
        /*00b8*/ 	.short	0x0380
        /*00ba*/ 	.short	0x004c


	//----- nvinfo : EIATTR_SW_WAR
	.align		4
.L_175:
        /*00bc*/ 	.byte	0x04, 0x36
        /*00be*/ 	.short	(.L_177 - .L_176)
.L_176:
        /*00c0*/ 	.word	0x00000008
.L_177:


//--------------------- .nv.info._Z32nppiResize_8u_C1R_nearest_kernelPKhi8NppiSize8NppiRectPhiS1_S2_ --------------------------
	.section	.nv.info._Z32nppiResize_8u_C1R_nearest_kernelPKhi8NppiSize8NppiRectPhiS1_S2_,"",@"SHT_CUDA_INFO"
	.sectionflags	@""
	.align	4


	//----- nvinfo : EIATTR_CUDA_API_VERSION
	.align		4
        /*0000*/ 	.byte	0x04, 0x37
        /*0002*/ 	.short	(.L_179 - .L_178)
.L_178:
        /*0004*/ 	.word	0x00000082


	//----- nvinfo : EIATTR_KPARAM_INFO
	.align		4
.L_179:
        /*0008*/ 	.byte	0x04, 0x17
        /*000a*/ 	.short	(.L_181 - .L_180)
.L_180:
        /*000c*/ 	.word	0x00000000
        /*0010*/ 	.short	0x0007
        /*0012*/ 	.short	0x003c
        /*0014*/ 	.byte	0x00, 0xf0, 0x41, 0x00


	//----- nvinfo : EIATTR_KPARAM_INFO
	.align		4
.L_181:
        /*0018*/ 	.byte	0x04, 0x17
        /*001a*/ 	.short	(.L_183 - .L_182)
.L_182:
        /*001c*/ 	.word	0x00000000
        /*0020*/ 	.short	0x0006
        /*0022*/ 	.short	0x0034
        /*0024*/ 	.byte	0x00, 0xf0, 0x21, 0x00


	//----- nvinfo : EIATTR_KPARAM_INFO
	.align		4
.L_183:
        /*0028*/ 	.byte	0x04, 0x17
        /*002a*/ 	.short	(.L_185 - .L_184)
.L_184:
        /*002c*/ 	.word	0x00000000
        /*0030*/ 	.short	0x0005
        /*0032*/ 	.short	0x0030
        /*0034*/ 	.byte	0x00, 0xf0, 0x11, 0x00


	//----- nvinfo : EIATTR_KPARAM_INFO
	.align		4
.L_185:
        /*0038*/ 	.byte	0x04, 0x17
        /*003a*/ 	.short	(.L_187 - .L_186)
.L_186:
        /*003c*/ 	.word	0x00000000
        /*0040*/ 	.short	0x0004
        /*0042*/ 	.short	0x0028
        /*0044*/ 	.byte	0x00, 0xf5, 0x21, 0x00


	//----- nvinfo : EIATTR_KPARAM_INFO
	.align		4
.L_187:
        /*0048*/ 	.byte	0x04, 0x17
        /*004a*/ 	.short	(.L_189 - .L_188)
.L_188:
        /*004c*/ 	.word	0x00000000
        /*0050*/ 	.short	0x0003
        /*0052*/ 	.short	0x0014
        /*0054*/ 	.byte	0x00, 0xf0, 0x41, 0x00


	//----- nvinfo : EIATTR_KPARAM_INFO
	.align		4
.L_189:
        /*0058*/ 	.byte	0x04, 0x17
        /*005a*/ 	.short	(.L_191 - .L_190)
.L_190:
        /*005c*/ 	.word	0x00000000
        /*0060*/ 	.short	0x0002
        /*0062*/ 	.short	0x000c
        /*0064*/ 	.byte	0x00, 0xf0, 0x21, 0x00


	//----- nvinfo : EIATTR_KPARAM_INFO
	.align		4
.L_191:
        /*0068*/ 	.byte	0x04, 0x17
        /*006a*/ 	.short	(.L_193 - .L_192)
.L_192:
        /*006c*/ 	.word	0x00000000
        /*0070*/ 	.short	0x0001
        /*0072*/ 	.short	0x0008
        /*0074*/ 	.byte	0x00, 0xf0, 0x11, 0x00


	//----- nvinfo : EIATTR_KPARAM_INFO
	.align		4
.L_193:
        /*0078*/ 	.byte	0x04, 0x17
        /*007a*/ 	.short	(.L_195 - .L_194)
.L_194:
        /*007c*/ 	.word	0x00000000
        /*0080*/ 	.short	0x0000
        /*0082*/ 	.short	0x0000
        /*0084*/ 	.byte	0x00, 0xf5, 0x21, 0x00


	//----- nvinfo : EIATTR_SPARSE_MMA_MASK
	.align		4
.L_195:
        /*0088*/ 	.byte	0x03, 0x50
        /*008a*/ 	.short	0x0000


	//----- nvinfo : EIATTR_MAXREG_COUNT
	.align		4
        /*008c*/ 	.byte	0x03, 0x1b
        /*008e*/ 	.short	0x00ff


	//----- nvinfo : EIATTR_MERCURY_ISA_VERSION
	.align		4
        /*0090*/ 	.byte	0x03, 0x5f
        /*0092*/ 	.short	0x0101


	//----- nvinfo : EIATTR_VRC_CTA_INIT_COUNT
	.align		4
        /*0094*/ 	.byte	0x02, 0x4a
	.zero		1
	.zero		1


	//----- nvinfo : EIATTR_EXIT_INSTR_OFFSETS
	.align		4
        /*0098*/ 	.byte	0x04, 0x1c
        /*009a*/ 	.short	(.L_197 - .L_196)


	//   ....[0]....
.L_196:
        /*009c*/ 	.word	0x000000d0


	//   ....[1]....
        /*00a0*/ 	.word	0x000004f0


	//----- nvinfo : EIATTR_CRS_STACK_SIZE
	.align		4
.L_197:
        /*00a4*/ 	.byte	0x04, 0x1e
        /*00a6*/ 	.short	(.L_199 - .L_198)
.L_198:
        /*00a8*/ 	.word	0x00000000


	//----- nvinfo : EIATTR_CBANK_PARAM_SIZE
	.align		4
.L_199:
        /*00ac*/ 	.byte	0x03, 0x19
        /*00ae*/ 	.short	0x004c


	//----- nvinfo : EIATTR_PARAM_CBANK
	.align		4
        /*00b0*/ 	.byte	0x04, 0x0a
        /*00b2*/ 	.short	(.L_201 - .L_200)
	.align		4
.L_200:
        /*00b4*/ 	.word	index@(.nv.constant0._Z32nppiResize_8u_C1R_nearest_kernelPKhi8NppiSize8NppiRectPhiS1_S2_)
        /*00b8*/ 	.short	0x0380
        /*00ba*/ 	.short	0x004c


	//----- nvinfo : EIATTR_SW_WAR
	.align		4
.L_201:
        /*00bc*/ 	.byte	0x04, 0x36
        /*00be*/ 	.short	(.L_203 - .L_202)
.L_202:
        /*00c0*/ 	.word	0x00000008
.L_203:


//--------------------- .nv.callgraph             --------------------------
	.section	.nv.callgraph,"",@"SHT_CUDA_CALLGRAPH"
	.align	4
	.sectionentsize	8
	.align		4
        /*0000*/ 	.word	0x00000000
	.align		4
        /*0004*/ 	.word	0xffffffff
	.align		4
        /*0008*/ 	.word	0x00000000
	.align		4
        /*000c*/ 	.word	0xfffffffe
	.align		4
        /*0010*/ 	.word	0x00000000
	.align		4
        /*0014*/ 	.word	0xfffffffd
	.align		4
        /*0018*/ 	.word	0x00000000
	.align		4
        /*001c*/ 	.word	0xfffffffc


//--------------------- .text._Z32nppiResize_32f_C3R_linear_kernelPKfi8NppiSize8NppiRectPfiS1_S2_ --------------------------
	.section	.text._Z32nppiResize_32f_C3R_linear_kernelPKfi8NppiSize8NppiRectPfiS1_S2_,"ax",@progbits
	.align	128
        .global         _Z32nppiResize_32f_C3R_linear_kernelPKfi8NppiSize8NppiRectPfiS1_S2_
        .type           _Z32nppiResize_32f_C3R_linear_kernelPKfi8NppiSize8NppiRectPfiS1_S2_,@function
        .size           _Z32nppiResize_32f_C3R_linear_kernelPKfi8NppiSize8NppiRectPfiS1_S2_,(.L_x_84 - _Z32nppiResize_32f_C3R_linear_kernelPKfi8NppiSize8NppiRectPfiS1_S2_)
        .other          _Z32nppiResize_32f_C3R_linear_kernelPKfi8NppiSize8NppiRectPfiS1_S2_,@"STO_CUDA_ENTRY STV_DEFAULT"
_Z32nppiResize_32f_C3R_linear_kernelPKfi8NppiSize8NppiRectPfiS1_S2_:
.text._Z32nppiResize_32f_C3R_linear_kernelPKfi8NppiSize8NppiRectPfiS1_S2_:
[----:B------:R-:W-:Y:S01]  /*0000*/  LDC R1, c[0x0][0x37c] ;  /* 0x0000df00ff017b82 */ /* 0x000fe20000000800 */
[----:B------:R-:W0:Y:S07]  /*0010*/  S2R R0, SR_TID.Y ;  /* 0x0000000000007919 */ /* 0x000e2e0000002200 */
[----:B------:R-:W1:Y:S01]  /*0020*/  LDC R8, c[0x0][0x360] ;  /* 0x0000d800ff087b82 */ /* 0x000e620000000800 */
[----:B------:R-:W2:Y:S01]  /*0030*/  LDCU UR6, c[0x0][0x3c8] ;  /* 0x00007900ff0677ac */ /* 0x000ea20008000800 */
[----:B------:R-:W1:Y:S01]  /*0040*/  S2R R3, SR_TID.X ;  /* 0x0000000000037919 */ /* 0x000e620000002100 */
[----:B------:R-:W3:Y:S05]  /*0050*/  LDCU UR7, c[0x0][0x3c4] ;  /* 0x00007880ff0777ac */ /* 0x000eea0008000800 */
[----:B------:R-:W0:Y:S08]  /*0060*/  S2UR UR5, SR_CTAID.Y ;  /* 0x00000000000579c3 */ /* 0x000e300000002600 */
[----:B------:R-:W0:Y:S08]  /*0070*/  LDC R9, c[0x0][0x364] ;  /* 0x0000d900ff097b82 */ /* 0x000e300000000800 */
[----:B------:R-:W1:Y:S01]  /*0080*/  S2UR UR4, SR_CTAID.X ;  /* 0x00000000000479c3 */ /* 0x000e620000002500 */
[----:B0-----:R-:W-:-:S05]  /*0090*/  IMAD R9, R9, UR5, R0 ;  /* 0x0000000509097c24 */ /* 0x001fca000f8e0200 */
[----:B--2---:R-:W-:Y:S01]  /*00a0*/  ISETP.GE.AND P0, PT, R9, UR6, PT ;  /* 0x0000000609007c0c */ /* 0x004fe2000bf06270 */
[----:B-1----:R-:W-:-:S05]  /*00b0*/  IMAD R8, R8, UR4, R3 ;  /* 0x0000000408087c24 */ /* 0x002fca000f8e0203 */
[----:B---3--:R-:W-:-:S13]  /*00c0*/  ISETP.GE.OR P0, PT, R8, UR7, P0 ;  /* 0x0000000708007c0c */ /* 0x008fda0008706670 */
[----:B------:R-:W-:Y:S05]  /*00d0*/  @P0 EXIT ;  /* 0x000000000000094d */ /* 0x000fea0003800000 */
[----:B------:R-:W0:Y:S01]  /*00e0*/  LDCU UR4, c[0x0][0x39c] ;  /* 0x00007380ff0477ac */ /* 0x000e220008000800 */
[----:B------:R-:W-:-:S04]  /*00f0*/  I2FP.F32.S32 R3, UR7 ;  /* 0x0000000700037c45 */ /* 0x000fc80008201400 */
[----:B------:R-:W1:Y:S01]  /*0100*/  MUFU.RCP R2, R3 ;  /* 0x0000000300027308 */ /* 0x000e620000001000 */
[----:B0-----:R-:W-:-:S07]  /*0110*/  I2FP.F32.S32 R0, UR4 ;  /* 0x0000000400007c45 */ /* 0x001fce0008201400 */
[----:B------:R-:W0:Y:S01]  /*0120*/  FCHK P0, R0, R3 ;  /* 0x0000000300007302 */ /* 0x000e220000000000 */
[----:B-1----:R-:W-:-:S04]  /*0130*/  FFMA R5, -R3, R2, 1 ;  /* 0x3f80000003057423 */ /* 0x002fc80000000102 */
[----:B------:R-:W-:-:S04]  /*0140*/  FFMA R5, R2, R5, R2 ;  /* 0x0000000502057223 */ /* 0x000fc80000000002 */
[----:B------:R-:W-:-:S04]  /*0150*/  FFMA R2, R0, R5, RZ ;  /* 0x0000000500027223 */ /* 0x000fc800000000ff */
[----:B------:R-:W-:-:S04]  /*0160*/  FFMA R13, -R3, R2, R0 ;  /* 0x00000002030d7223 */ /* 0x000fc80000000100 */
[----:B------:R-:W-:Y:S01]  /*0170*/  FFMA R13, R5, R13, R2 ;  /* 0x0000000d050d7223 */ /* 0x000fe20000000002 */
[----:B0-----:R-:W-:Y:S06]  /*0180*/  @!P0 BRA `(.L_x_0) ;  /* 0x00000000000c8947 */ /* 0x001fec0003800000 */
[----:B------:R-:W-:-:S07]  /*0190*/  MOV R2, 0x1b0 ;  /* 0x000001b000027802 */ /* 0x000fce0000000f00 */
[----:B------:R-:W-:Y:S05]  /*01a0*/  CALL.REL.NOINC `($__internal_0_$__cuda_sm3x_div_rn_noftz_f32_slowpath) ;  /* 0x0000000400847944 */ /* 0x000fea0003c00000 */
[----:B------:R-:W-:-:S07]  /*01b0*/  IMAD.MOV.U32 R13, RZ, RZ, R0 ;  /* 0x000000ffff0d7224 */ /* 0x000fce00078e0000 */
.L_x_0:
[----:B------:R-:W0:Y:S02]  /*01c0*/  LDCU UR4, c[0x0][0x3c8] ;  /* 0x00007900ff0477ac */ /* 0x000e240008000800 */
[----:B0-----:R-:W-:Y:S01]  /*01d0*/  I2FP.F32.U32 R3, UR4 ;  /* 0x0000000400037c45 */ /* 0x001fe20008201000 */
[----:B------:R-:W0:Y:S03]  /*01e0*/  LDCU UR4, c[0x0][0x3a0] ;  /* 0x00007400ff0477ac */ /* 0x000e260008000800 */
[----:B------:R-:W1:Y:S01]  /*01f0*/  MUFU.RCP R2, R3 ;  /* 0x0000000300027308 */ /* 0x000e620000001000 */
[----:B0-----:R-:W-:Y:S01]  /*0200*/  I2FP.F32.S32 R0, UR4 ;  /* 0x0000000400007c45 */ /* 0x001fe20008201400 */
[----:B------:R-:W0:Y:S01]  /*0210*/  LDCU.64 UR4, c[0x0][0x358] ;  /* 0x00006b00ff0477ac */ /* 0x000e220008000a00 */
[----:B-1----:R-:W-:-:S05]  /*0220*/  FFMA R5, -R3, R2, 1 ;  /* 0x3f80000003057423 */ /* 0x002fca0000000102 */
[----:B------:R-:W1:Y:S01]  /*0230*/  FCHK P0, R0, R3 ;  /* 0x0000000300007302 */ /* 0x000e620000000000 */
[----:B------:R-:W-:-:S04]  /*0240*/  FFMA R5, R2, R5, R2 ;  /* 0x0000000502057223 */ /* 0x000fc80000000002 */
[----:B------:R-:W-:-:S04]  /*0250*/  FFMA R2, R0, R5, RZ ;  /* 0x0000000500027223 */ /* 0x000fc800000000ff */
[----:B------:R-:W-:-:S04]  /*0260*/  FFMA R4, -R3, R2, R0 ;  /* 0x0000000203047223 */ /* 0x000fc80000000100 */
[----:B------:R-:W-:Y:S01]  /*0270*/  FFMA R4, R5, R4, R2 ;  /* 0x0000000405047223 */ /* 0x000fe20000000002 */
[----:B01----:R-:W-:Y:S06]  /*0280*/  @!P0 BRA `(.L_x_1) ;  /* 0x00000000000c8947 */ /* 0x003fec0003800000 */
[----:B------:R-:W-:-:S07]  /*0290*/  MOV R2, 0x2b0 ;  /* 0x000002b000027802 */ /* 0x000fce0000000f00 */
[----:B------:R-:W-:Y:S05]  /*02a0*/  CALL.REL.NOINC `($__internal_0_$__cuda_sm3x_div_rn_noftz_f32_slowpath) ;  /* 0x0000000400447944 */ /* 0x000fea0003c00000 */
[----:B------:R-:W-:-:S07]  /*02b0*/  IMAD.MOV.U32 R4, RZ, RZ, R0 ;  /* 0x000000ffff047224 */ /* 0x000fce00078e0000 */
.L_x_1:
[----:B------:R-:W0:Y:S01]  /*02c0*/  LDC.64 R2, c[0x0][0x398] ;  /* 0x0000e600ff027b82 */ /* 0x000e220000000a00 */
[----:B------:R-:W-:Y:S01]  /*02d0*/  I2FP.F32.U32 R5, R9 ;  /* 0x0000000900057245 */ /* 0x000fe20000201000 */
[----:B------:R-:W1:Y:S01]  /*02e0*/  LDCU UR6, c[0x0][0x388] ;  /* 0x00007100ff0677ac */ /* 0x000e620008000800 */
[----:B------:R-:W2:Y:S05]  /*02f0*/  LDCU.64 UR8, c[0x0][0x380] ;  /* 0x00007000ff0877ac */ /* 0x000eaa0008000a00 */
[----:B------:R-:W3:Y:S01]  /*0300*/  LDC R14, c[0x0][0x394] ;  /* 0x0000e500ff0e7b82 */ /* 0x000ee20000000800 */
[----:B------:R-:W4:Y:S01]  /*0310*/  LDCU UR7, c[0x0][0x3b0] ;  /* 0x00007600ff0777ac */ /* 0x000f220008000800 */
[----:B------:R-:W5:Y:S06]  /*0320*/  LDCU UR10, c[0x0][0x3bc] ;  /* 0x00007780ff0a77ac */ /* 0x000f6c0008000800 */
[----:B------:R-:W1:Y:S01]  /*0330*/  LDC R11, c[0x0][0x3a0] ;  /* 0x0000e800ff0b7b82 */ /* 0x000e620000000800 */
[----:B0-----:R-:W-:-:S05]  /*0340*/  I2FP.F32.S32 R0, R2 ;  /* 0x0000000200007245 */ /* 0x001fca0000201400 */
[----:B------:R-:W-:Y:S01]  /*0350*/  FFMA R0, R5, R4, R0 ;  /* 0x0000000405007223 */ /* 0x000fe20000000000 */
[----:B------:R-:W-:Y:S02]  /*0360*/  I2FP.F32.S32 R4, R8 ;  /* 0x0000000800047245 */ /* 0x000fe40000201400 */
[----:B---3--:R-:W-:Y:S01]  /*0370*/  I2FP.F32.S32 R5, R14 ;  /* 0x0000000e00057245 */ /* 0x008fe20000201400 */
[----:B------:R-:W0:Y:S04]  /*0380*/  F2I.TRUNC.NTZ R7, R0 ;  /* 0x0000000000077305 */ /* 0x000e28000020f100 */
[----:B------:R-:W-:Y:S01]  /*0390*/  FFMA R13, R4, R13, R5 ;  /* 0x0000000d040d7223 */ /* 0x000fe20000000005 */
[----:B-1----:R-:W-:-:S03]  /*03a0*/  IADD3 R4, PT, PT, R11, -0x1, R2 ;  /* 0xffffffff0b047810 */ /* 0x002fc60007ffe002 */
[----:B------:R-:W1:Y:S01]  /*03b0*/  F2I.TRUNC.NTZ R5, R13 ;  /* 0x0000000d00057305 */ /* 0x000e62000020f100 */
[C---:B0-----:R-:W-:Y:S02]  /*03c0*/  VIMNMX R12, PT, PT, R7.reuse, R2, !PT ;  /* 0x00000002070c7248 */ /* 0x041fe40007fe0100 */
[----:B------:R-:W-:Y:S02]  /*03d0*/  VIADDMNMX R4, R7, 0x1, R4, PT ;  /* 0x0000000107047846 */ /* 0x000fe40003800104 */
[----:B------:R-:W-:Y:S01]  /*03e0*/  IADD3 R2, PT, PT, R3, -0x1, R14 ;  /* 0xffffffff03027810 */ /* 0x000fe20007ffe00e */
[----:B------:R-:W-:Y:S02]  /*03f0*/  IMAD R6, R12, UR6, RZ ;  /* 0x000000060c067c24 */ /* 0x000fe4000f8e02ff */
[----:B------:R-:W-:Y:S01]  /*0400*/  IMAD R7, R4, UR6, RZ ;  /* 0x0000000604077c24 */ /* 0x000fe2000f8e02ff */
[----:B-1----:R-:W-:Y:S01]  /*0410*/  VIMNMX R14, PT, PT, R5, R14, !PT ;  /* 0x0000000e050e7248 */ /* 0x002fe20007fe0100 */
[----:B------:R-:W0:Y:S01]  /*0420*/  LDCU UR6, c[0x0][0x3c0] ;  /* 0x00007800ff0677ac */ /* 0x000e220008000800 */
[----:B--2---:R-:W-:-:S02]  /*0430*/  IADD3 R4, P0, PT, R6, UR8, RZ ;  /* 0x0000000806047c10 */ /* 0x004fc4000ff1e0ff */
[----:B------:R-:W-:Y:S02]  /*0440*/  IADD3 R10, P1, PT, R7, UR8, RZ ;  /* 0x00000008070a7c10 */ /* 0x000fe4000ff3e0ff */
[----:B------:R-:W-:Y:S02]  /*0450*/  VIADDMNMX R2, R5, 0x1, R2, PT ;  /* 0x0000000105027846 */ /* 0x000fe40003800102 */
[----:B------:R-:W-:Y:S02]  /*0460*/  LEA.HI.X.SX32 R5, R6, UR9, 0x1, P0 ;  /* 0x0000000906057c11 */ /* 0x000fe400080f0eff */
[----:B------:R-:W-:Y:S01]  /*0470*/  LEA.HI.X.SX32 R11, R7, UR9, 0x1, P1 ;  /* 0x00000009070b7c11 */ /* 0x000fe200088f0eff */
[----:B------:R-:W-:Y:S01]  /*0480*/  IMAD R7, R14, 0x3, RZ ;  /* 0x000000030e077824 */ /* 0x000fe200078e02ff */
[----:B------:R-:W1:Y:S01]  /*0490*/  LDCU.64 UR8, c[0x0][0x3a8] ;  /* 0x00007500ff0877ac */ /* 0x000e620008000a00 */
[----:B------:R-:W-:Y:S02]  /*04a0*/  IMAD R15, R2, 0x3, RZ ;  /* 0x00000003020f7824 */ /* 0x000fe400078e02ff */
[----:B------:R-:W-:-:S04]  /*04b0*/  IMAD.WIDE R2, R7, 0x4, R4 ;  /* 0x0000000407027825 */ /* 0x000fc800078e0204 */
[----:B------:R-:W-:Y:S01]  /*04c0*/  IMAD.WIDE R6, R7, 0x4, R10 ;  /* 0x0000000407067825 */ /* 0x000fe200078e020a */
[----:B------:R-:W2:Y:S03]  /*04d0*/  LDG.E R16, desc[UR4][R2.64] ;  /* 0x0000000402107981 */ /* 0x000ea6000c1e1900 */
[C---:B------:R-:W-:Y:S01]  /*04e0*/  IMAD.WIDE R4, R15.reuse, 0x4, R4 ;  /* 0x000000040f047825 */ /* 0x040fe200078e0204 */
[----:B------:R-:W3:Y:S03]  /*04f0*/  LDG.E R18, desc[UR4][R6.64] ;  /* 0x0000000406127981 */ /* 0x000ee6000c1e1900 */
[----:B------:R-:W-:Y:S01]  /*0500*/  IMAD.WIDE R10, R15, 0x4, R10 ;  /* 0x000000040f0a7825 */ /* 0x000fe200078e020a */
[----:B------:R-:W2:Y:S04]  /*0510*/  LDG.E R17, desc[UR4][R4.64] ;  /* 0x0000000404117981 */ /* 0x000ea8000c1e1900 */
[----:B------:R-:W3:Y:S01]  /*0520*/  LDG.E R19, desc[UR4][R10.64] ;  /* 0x000000040a137981 */ /* 0x000ee2000c1e1900 */
[----:B0-----:R-:W-:Y:S01]  /*0530*/  VIADD R9, R9, UR6 ;  /* 0x0000000609097c36 */ /* 0x001fe20008000000 */
[----:B------:R-:W-:-:S03]  /*0540*/  I2FP.F32.S32 R14, R14 ;  /* 0x0000000e000e7245 */ /* 0x000fc60000201400 */
[----:B----4-:R-:W-:Y:S02]  /*0550*/  IMAD R15, R9, UR7, RZ ;  /* 0x00000007090f7c24 */ /* 0x010fe4000f8e02ff */
[----:B------:R-:W-:Y:S01]  /*0560*/  FADD R13, R13, -R14 ;  /* 0x8000000e0d0d7221 */ /* 0x000fe20000000000 */
[----:B------:R-:W-:Y:S01]  /*0570*/  I2FP.F32.S32 R9, R12 ;  /* 0x0000000c00097245 */ /* 0x000fe20000201400 */
[----:B-----5:R-:W-:Y:S01]  /*0580*/  VIADD R8, R8, UR10 ;  /* 0x0000000a08087c36 */ /* 0x020fe20008000000 */
[----:B-1----:R-:W-:-:S03]  /*0590*/  IADD3 R14, P0, PT, R15, UR8, RZ ;  /* 0x000000080f0e7c10 */ /* 0x002fc6000ff1e0ff */
[----:B------:R-:W-:Y:S01]  /*05a0*/  FADD R0, R0, -R9 ;  /* 0x8000000900007221 */ /* 0x000fe20000000000 */
[----:B------:R-:W-:Y:S01]  /*05b0*/  LEA.HI.X.SX32 R15, R15, UR9, 0x1, P0 ;  /* 0x000000090f0f7c11 */ /* 0x000fe200080f0eff */
[----:B------:R-:W-:-:S04]  /*05c0*/  IMAD R9, R8, 0x3, RZ ;  /* 0x0000000308097824 */ /* 0x000fc800078e02ff */
[----:B------:R-:W-:-:S04]  /*05d0*/  IMAD.WIDE R14, R9, 0x4, R14 ;  /* 0x00000004090e7825 */ /* 0x000fc800078e020e */
[----:B--2---:R-:W-:Y:S01]  /*05e0*/  FADD R17, -R16, R17 ;  /* 0x0000001110117221 */ /* 0x004fe20000000100 */
[----:B---3--:R-:W-:-:S03]  /*05f0*/  FADD R19, -R18, R19 ;  /* 0x0000001312137221 */ /* 0x008fc60000000100 */
[C---:B------:R-:W-:Y:S01]  /*0600*/  FFMA R17, R13.reuse, R17, R16 ;  /* 0x000000110d117223 */ /* 0x040fe20000000010 */
[----:B------:R-:W-:-:S04]  /*0610*/  FFMA R18, R13, R19, R18 ;  /* 0x000000130d127223 */ /* 0x000fc80000000012 */
[----:B------:R-:W-:-:S04]  /*0620*/  FADD R18, -R17, R18 ;  /* 0x0000001211127221 */ /* 0x000fc80000000100 */
[----:B------:R-:W-:-:S05]  /*0630*/  FFMA R17, R0, R18, R17 ;  /* 0x0000001200117223 */ /* 0x000fca0000000011 */
[----:B------:R0:W-:Y:S04]  /*0640*/  STG.E desc[UR4][R14.64], R17 ;  /* 0x000000110e007986 */ /* 0x0001e8000c101904 */
[----:B------:R-:W2:Y:S04]  /*0650*/  LDG.E R8, desc[UR4][R2.64+0x4] ;  /* 0x0000040402087981 */ /* 0x000ea8000c1e1900 */
[----:B------:R-:W2:Y:S04]  /*0660*/  LDG.E R9, desc[UR4][R4.64+0x4] ;  /* 0x0000040404097981 */ /* 0x000ea8000c1e1900 */
[----:B------:R-:W3:Y:S04]  /*0670*/  LDG.E R12, desc[UR4][R6.64+0x4] ;  /* 0x00000404060c7981 */ /* 0x000ee8000c1e1900 */
[----:B------:R-:W3:Y:S01]  /*0680*/  LDG.E R19, desc[UR4][R10.64+0x4] ;  /* 0x000004040a137981 */ /* 0x000ee2000c1e1900 */
[----:B--2---:R-:W-:-:S04]  /*0690*/  FADD R9, -R8, R9 ;  /* 0x0000000908097221 */ /* 0x004fc80000000100 */
[----:B------:R-:W-:Y:S01]  /*06a0*/  FFMA R9, R13, R9, R8 ;  /* 0x000000090d097223 */ /* 0x000fe20000000008 */
[----:B---3--:R-:W-:-:S04]  /*06b0*/  FADD R19, -R12, R19 ;  /* 0x000000130c137221 */ /* 0x008fc80000000100 */
[----:B------:R-:W-:-:S04]  /*06c0*/  FFMA R12, R13, R19, R12 ;  /* 0x000000130d0c7223 */ /* 0x000fc8000000000c */
[----:B------:R-:W-:-:S04]  /*06d0*/  FADD R12, -R9, R12 ;  /* 0x0000000c090c7221 */ /* 0x000fc80000000100 */
[----:B------:R-:W-:-:S05]  /*06e0*/  FFMA R9, R0, R12, R9 ;  /* 0x0000000c00097223 */ /* 0x000fca0000000009 */
[----:B------:R-:W-:Y:S04]  /*06f0*/  STG.E desc[UR4][R14.64+0x4], R9 ;  /* 0x000004090e007986 */ /* 0x000fe8000c101904 */
[----:B------:R-:W2:Y:S04]  /*0700*/  LDG.E R2, desc[UR4][R2.64+0x8] ;  /* 0x0000080402027981 */ /* 0x000ea8000c1e1900 */
[----:B------:R-:W2:Y:S04]  /*0710*/  LDG.E R5, desc[UR4][R4.64+0x8] ;  /* 0x0000080404057981 */ /* 0x000ea8000c1e1900 */
[----:B------:R-:W3:Y:S04]  /*0720*/  LDG.E R6, desc[UR4][R6.64+0x8] ;  /* 0x0000080406067981 */ /* 0x000ee8000c1e1900 */
[----:B------:R-:W3:Y:S01]  /*0730*/  LDG.E R11, desc[UR4][R10.64+0x8] ;  /* 0x000008040a0b7981 */ /* 0x000ee2000c1e1900 */
[----:B--2---:R-:W-:-:S04]  /*0740*/  FADD R8, -R2, R5 ;  /* 0x0000000502087221 */ /* 0x004fc80000000100 */
[----:B0-----:R-:W-:Y:S01]  /*0750*/  FFMA R17, R13, R8, R2 ;  /* 0x000000080d117223 */ /* 0x001fe20000000002 */
[----:B---3--:R-:W-:-:S04]  /*0760*/  FADD R19, -R6, R11 ;  /* 0x0000000b06137221 */ /* 0x008fc80000000100 */
[----:B------:R-:W-:-:S04]  /*0770*/  FFMA R8, R13, R19, R6 ;  /* 0x000000130d087223 */ /* 0x000fc80000000006 */
[----:B------:R-:W-:-:S04]  /*0780*/  FADD R8, -R17, R8 ;  /* 0x0000000811087221 */ /* 0x000fc80000000100 */
[----:B------:R-:W-:-:S05]  /*0790*/  FFMA R17, R0, R8, R17 ;  /* 0x0000000800117223 */ /* 0x000fca0000000011 */
[----:B------:R-:W-:Y:S01]  /*07a0*/  STG.E desc[UR4][R14.64+0x8], R17 ;  /* 0x000008110e007986 */ /* 0x000fe2000c101904 */
[----:B------:R-:W-:Y:S05]  /*07b0*/  EXIT ;  /* 0x000000000000794d */ /* 0x000fea0003800000 */
        .weak           $__internal_0_$__cuda_sm3x_div_rn_noftz_f32_slowpath
        .type           $__internal_0_$__cuda_sm3x_div_rn_noftz_f32_slowpath,@function
        .size           $__internal_0_$__cuda_sm3x_div_rn_noftz_f32_slowpath,(.L_x_84 - $__internal_0_$__cuda_sm3x_div_rn_noftz_f32_slowpath)
$__internal_0_$__cuda_sm3x_div_rn_noftz_f32_slowpath:
[----:B------:R-:W-:Y:S02]  /*07c0*/  SHF.R.U32.HI R5, RZ, 0x17, R3 ;  /* 0x00000017ff057819 */ /* 0x000fe40000011603 */
[----:B------:R-:W-:Y:S02]  /*07d0*/  SHF.R.U32.HI R4, RZ, 0x17, R0 ;  /* 0x00000017ff047819 */ /* 0x000fe40000011600 */
[----:B------:R-:W-:Y:S02]  /*07e0*/  LOP3.LUT R12, R5, 0xff, RZ, 0xc0, !PT ;  /* 0x000000ff050c7812 */ /* 0x000fe400078ec0ff */
[----:B------:R-:W-:-:S03]  /*07f0*/  LOP3.LUT R10, R4, 0xff, RZ, 0xc0, !PT ;  /* 0x000000ff040a7812 */ /* 0x000fc600078ec0ff */
[----:B------:R-:W-:Y:S01]  /*0800*/  VIADD R6, R12, 0xffffffff ;  /* 0xffffffff0c067836 */ /* 0x000fe20000000000 */
[----:B------:R-:W-:-:S04]  /*0810*/  IADD3 R5, PT, PT, R10, -0x1, RZ ;  /* 0xffffffff0a057810 */ /* 0x000fc80007ffe0ff */
[----:B------:R-:W-:-:S04]  /*0820*/  ISETP.GT.U32.AND P0, PT, R6, 0xfd, PT ;  /* 0x000000fd0600780c */ /* 0x000fc80003f04070 */
[----:B------:R-:W-:-:S13]  /*0830*/  ISETP.GT.U32.OR P0, PT, R5, 0xfd, P0 ;  /* 0x000000fd0500780c */ /* 0x000fda0000704470 */
[----:B------:R-:W-:Y:S01]  /*0840*/  @!P0 IMAD.MOV.U32 R4, RZ, RZ, RZ ;  /* 0x000000ffff048224 */ /* 0x000fe200078e00ff */
[----:B------:R-:W-:Y:S06]  /*0850*/  @!P0 BRA `(.L_x_2) ;  /* 0x00000000005c8947 */ /* 0x000fec0003800000 */
[----:B------:R-:W-:Y:S02]  /*0860*/  FSETP.GTU.FTZ.AND P0, PT, |R0|, +INF , PT ;  /* 0x7f8000000000780b */ /* 0x000fe40003f1c200 */
[----:B------:R-:W-:-:S04]  /*0870*/  FSETP.GTU.FTZ.AND P1, PT, |R3|, +INF , PT ;  /* 0x7f8000000300780b */ /* 0x000fc80003f3c200 */
[----:B------:R-:W-:-:S13]  /*0880*/  PLOP3.LUT P0, PT, P0, P1, PT, 0xf8, 0x8f ;  /* 0x00000000008f781c */ /* 0x000fda0000703f70 */
[----:B------:R-:W-:Y:S05]  /*0890*/  @P0 BRA `(.L_x_3) ;  /* 0x0000000400440947 */ /* 0x000fea0003800000 */
[----:B------:R-:W-:-:S13]  /*08a0*/  LOP3.LUT P0, RZ, R3, 0x7fffffff, R0, 0xc8, !PT ;  /* 0x7fffffff03ff7812 */ /* 0x000fda000780c800 */
[----:B------:R-:W-:Y:S05]  /*08b0*/  @!P0 BRA `(.L_x_4) ;  /* 0x0000000400348947 */ /* 0x000fea0003800000 */
[C---:B------:R-:W-:Y:S02]  /*08c0*/  FSETP.NEU.FTZ.AND P2, PT, |R0|.reuse, +INF , PT ;  /* 0x7f8000000000780b */ /* 0x040fe40003f5d200 */
[----:B------:R-:W-:Y:S02]  /*08d0*/  FSETP.NEU.FTZ.AND P1, PT, |R3|, +INF , PT ;  /* 0x7f8000000300780b */ /* 0x000fe40003f3d200 */
[----:B------:R-:W-:-:S11]  /*08e0*/  FSETP.NEU.FTZ.AND P0, PT, |R0|, +INF , PT ;  /* 0x7f8000000000780b */ /* 0x000fd60003f1d200 */
[----:B------:R-:W-:Y:S05]  /*08f0*/  @!P1 BRA !P2, `(.L_x_4) ;  /* 0x0000000400249947 */ /* 0x000fea0005000000 */
[----:B------:R-:W-:-:S04]  /*0900*/  LOP3.LUT P2, RZ, R0, 0x7fffffff, RZ, 0xc0, !PT ;  /* 0x7fffffff00ff7812 */ /* 0x000fc8000784c0ff */
[----:B------:R-:W-:-:S13]  /*0910*/  PLOP3.LUT P1, PT, P1, P2, PT, 0x2f, 0xf2 ;  /* 0x0000000000f2781c */ /* 0x000fda0000f24577 */
[----:B------:R-:W-:Y:S05]  /*0920*/  @P1 BRA `(.L_x_5) ;  /* 0x0000000400101947 */ /* 0x000fea0003800000 */
[----:B------:R-:W-:-:S04]  /*0930*/  LOP3.LUT P1, RZ, R3, 0x7fffffff, RZ, 0xc0, !PT ;  /* 0x7fffffff03ff7812 */ /* 0x000fc8000782c0ff */
[----:B------:R-:W-:-:S13]  /*0940*/  PLOP3.LUT P0, PT, P0, P1, PT, 0x2f, 0xf2 ;  /* 0x0000000000f2781c */ /* 0x000fda0000702577 */
[----:B------:R-:W-:Y:S05]  /*0950*/  @P0 BRA `(.L_x_6) ;  /* 0x0000000000f80947 */ /* 0x000fea0003800000 */
[----:B------:R-:W-:Y:S02]  /*0960*/  ISETP.GE.AND P0, PT, R5, RZ, PT ;  /* 0x000000ff0500720c */ /* 0x000fe40003f06270 */
[----:B------:R-:W-:-:S11]  /*0970*/  ISETP.GE.AND P1, PT, R6, RZ, PT ;  /* 0x000000ff0600720c */ /* 0x000fd60003f26270 */
[----:B------:R-:W-:Y:S02]  /*0980*/  @P0 IMAD.MOV.U32 R4, RZ, RZ, RZ ;  /* 0x000000ffff040224 */ /* 0x000fe400078e00ff */
[----:B------:R-:W-:Y:S01]  /*0990*/  @!P0 FFMA R0, R0, 1.84467440737095516160e+19, RZ ;  /* 0x5f80000000008823 */ /* 0x000fe200000000ff */
[----:B------:R-:W-:Y:S02]  /*09a0*/  @!P0 IMAD.MOV.U32 R4, RZ, RZ, -0x40 ;  /* 0xffffffc0ff048424 */ /* 0x000fe400078e00ff */
[----:B------:R-:W-:-:S03]  /*09b0*/  @!P1 FFMA R3, R3, 1.84467440737095516160e+19, RZ ;  /* 0x5f80000003039823 */ /* 0x000fc600000000ff */
[----:B------:R-:W-:-:S07]  /*09c0*/  @!P1 IADD3 R4, PT, PT, R4, 0x40, RZ ;  /* 0x0000004004049810 */ /* 0x000fce0007ffe0ff */
.L_x_2:
[----:B------:R-:W-:-:S05]  /*09d0*/  LEA R6, R12, 0xc0800000, 0x17 ;  /* 0xc08000000c067811 */ /* 0x000fca00078eb8ff */
[----:B------:R-:W-:Y:S02]  /*09e0*/  IMAD.IADD R6, R3, 0x1, -R6 ;  /* 0x0000000103067824 */ /* 0x000fe400078e0a06 */
[----:B------:R-:W-:Y:S02]  /*09f0*/  VIADD R3, R10, 0xffffff81 ;  /* 0xffffff810a037836 */ /* 0x000fe40000000000 */
[----:B------:R-:W0:Y:S01]  /*0a00*/  MUFU.RCP R5, R6 ;  /* 0x0000000600057308 */ /* 0x000e220000001000 */
[----:B------:R-:W-:Y:S01]  /*0a10*/  FADD.FTZ R7, -R6, -RZ ;  /* 0x800000ff06077221 */ /* 0x000fe20000010100 */
[----:B------:R-:W-:-:S03]  /*0a20*/  IMAD R0, R3, -0x800000, R0 ;  /* 0xff80000003007824 */ /* 0x000fc600078e0200 */
[----:B0-----:R-:W-:-:S04]  /*0a30*/  FFMA R10, R5, R7, 1 ;  /* 0x3f800000050a7423 */ /* 0x001fc80000000007 */
[----:B------:R-:W-:-:S04]  /*0a40*/  FFMA R14, R5, R10, R5 ;  /* 0x0000000a050e7223 */ /* 0x000fc80000000005 */
[----:B------:R-:W-:-:S04]  /*0a50*/  FFMA R5, R0, R14, RZ ;  /* 0x0000000e00057223 */ /* 0x000fc800000000ff */
[----:B------:R-:W-:-:S04]  /*0a60*/  FFMA R10, R7, R5, R0 ;  /* 0x00000005070a7223 */ /* 0x000fc80000000000 */
[----:B------:R-:W-:Y:S01]  /*0a70*/  FFMA R11, R14, R10, R5 ;  /* 0x0000000a0e0b7223 */ /* 0x000fe20000000005 */
[----:B------:R-:W-:-:S03]  /*0a80*/  IADD3 R5, PT, PT, R3, 0x7f, -R12 ;  /* 0x0000007f03057810 */ /* 0x000fc60007ffe80c */
[----:B------:R-:W-:Y:S02]  /*0a90*/  FFMA R10, R7, R11, R0 ;  /* 0x0000000b070a7223 */ /* 0x000fe40000000000 */
[----:B------:R-:W-:Y:S02]  /*0aa0*/  IMAD.IADD R5, R5, 0x1, R4 ;  /* 0x0000000105057824 */ /* 0x000fe400078e0204 */
[----:B------:R-:W-:-:S05]  /*0ab0*/  FFMA R0, R14, R10, R11 ;  /* 0x0000000a0e007223 */ /* 0x000fca000000000b */
[----:B------:R-:W-:-:S04]  /*0ac0*/  SHF.R.U32.HI R3, RZ, 0x17, R0 ;  /* 0x00000017ff037819 */ /* 0x000fc80000011600 */
[----:B------:R-:W-:-:S04]  /*0ad0*/  LOP3.LUT R3, R3, 0xff, RZ, 0xc0, !PT ;  /* 0x000000ff03037812 */ /* 0x000fc800078ec0ff */
[----:B------:R-:W-:-:S05]  /*0ae0*/  IADD3 R7, PT, PT, R3, R5, RZ ;  /* 0x0000000503077210 */ /* 0x000fca0007ffe0ff */
[----:B------:R-:W-:-:S05]  /*0af0*/  VIADD R3, R7, 0xffffffff ;  /* 0xffffffff07037836 */ /* 0x000fca0000000000 */
[----:B------:R-:W-:-:S13]  /*0b00*/  ISETP.GE.U32.AND P0, PT, R3, 0xfe, PT ;  /* 0x000000fe0300780c */ /* 0x000fda0003f06070 */
[----:B------:R-:W-:Y:S05]  /*0b10*/  @!P0 BRA `(.L_x_7) ;  /* 0x0000000000808947 */ /* 0x000fea0003800000 */
[----:B------:R-:W-:-:S13]  /*0b20*/  ISETP.GT.AND P0, PT, R7, 0xfe, PT ;  /* 0x000000fe0700780c */ /* 0x000fda0003f04270 */
[----:B------:R-:W-:Y:S05]  /*0b30*/  @P0 BRA `(.L_x_8) ;  /* 0x00000000006c0947 */ /* 0x000fea0003800000 */
[----:B------:R-:W-:-:S13]  /*0b40*/  ISETP.GE.AND P0, PT, R7, 0x1, PT ;  /* 0x000000010700780c */ /* 0x000fda0003f06270 */
[----:B------:R-:W-:Y:S05]  /*0b50*/  @P0 BRA `(.L_x_9) ;  /* 0x0000000000980947 */ /* 0x000fea0003800000 */
[----:B------:R-:W-:Y:S02]  /*0b60*/  ISETP.GE.AND P0, PT, R7, -0x18, PT ;  /* 0xffffffe80700780c */ /* 0x000fe40003f06270 */
[----:B------:R-:W-:-:S11]  /*0b70*/  LOP3.LUT R0, R0, 0x80000000, RZ, 0xc0, !PT ;  /* 0x8000000000007812 */ /* 0x000fd600078ec0ff */
[----:B------:R-:W-:Y:S05]  /*0b80*/  @!P0 BRA `(.L_x_9) ;  /* 0x00000000008c8947 */ /* 0x000fea0003800000 */
[CCC-:B------:R-:W-:Y:S01]  /*0b90*/  FFMA.RZ R3, R14.reuse, R10.reuse, R11.reuse ;  /* 0x0000000a0e037223 */ /* 0x1c0fe2000000c00b */
[C---:B------:R-:W-:Y:S02]  /*0ba0*/  VIADD R6, R7.reuse, 0x20 ;  /* 0x0000002007067836 */ /* 0x040fe40000000000 */
[CCC-:B------:R-:W-:Y:S01]  /*0bb0*/  FFMA.RM R4, R14.reuse, R10.reuse, R11.reuse ;  /* 0x0000000a0e047223 */ /* 0x1c0fe2000000400b */
[----:B------:R-:W-:Y:S02]  /*0bc0*/  ISETP.NE.AND P2, PT, R7, RZ, PT ;  /* 0x000000ff0700720c */ /* 0x000fe40003f45270 */
[----:B------:R-:W-:Y:S01]  /*0bd0*/  LOP3.LUT R5, R3, 0x7fffff, RZ, 0xc0, !PT ;  /* 0x007fffff03057812 */ /* 0x000fe200078ec0ff */
[----:B------:R-:W-:Y:S01]  /*0be0*/  FFMA.RP R3, R14, R10, R11 ;  /* 0x0000000a0e037223 */ /* 0x000fe2000000800b */
[----:B------:R-:W-:Y:S01]  /*0bf0*/  ISETP.NE.AND P1, PT, R7, RZ, PT ;  /* 0x000000ff0700720c */ /* 0x000fe20003f25270 */
[----:B------:R-:W-:Y:S01]  /*0c00*/  IMAD.MOV R7, RZ, RZ, -R7 ;  /* 0x000000ffff077224 */ /* 0x000fe200078e0a07 */
[----:B------:R-:W-:-:S02]  /*0c10*/  LOP3.LUT R5, R5, 0x800000, RZ, 0xfc, !PT ;  /* 0x0080000005057812 */ /* 0x000fc400078efcff */
[----:B------:R-:W-:Y:S02]  /*0c20*/  FSETP.NEU.FTZ.AND P0, PT, R3, R4, PT ;  /* 0x000000040300720b */ /* 0x000fe40003f1d000 */
[----:B------:R-:W-:Y:S02]  /*0c30*/  SHF.L.U32 R6, R5, R6, RZ ;  /* 0x0000000605067219 */ /* 0x000fe400000006ff */
[----:B------:R-:W-:Y:S02]  /*0c40*/  SEL R4, R7, RZ, P2 ;  /* 0x000000ff07047207 */ /* 0x000fe40001000000 */
[----:B------:R-:W-:Y:S02]  /*0c50*/  ISETP.NE.AND P1, PT, R6, RZ, P1 ;  /* 0x000000ff0600720c */ /* 0x000fe40000f25270 */
[----:B------:R-:W-:Y:S02]  /*0c60*/  SHF.R.U32.HI R4, RZ, R4, R5 ;  /* 0x00000004ff047219 */ /* 0x000fe40000011605 */
[----:B------:R-:W-:-:S02]  /*0c70*/  PLOP3.LUT P0, PT, P0, P1, PT, 0xf8, 0x8f ;  /* 0x00000000008f781c */ /* 0x000fc40000703f70 */
[----:B------:R-:W-:Y:S02]  /*0c80*/  SHF.R.U32.HI R6, RZ, 0x1, R4 ;  /* 0x00000001ff067819 */ /* 0x000fe40000011604 */
[----:B------:R-:W-:-:S04]  /*0c90*/  SEL R3, RZ, 0x1, !P0 ;  /* 0x00000001ff037807 */ /* 0x000fc80004000000 */
[----:B------:R-:W-:-:S04]  /*0ca0*/  LOP3.LUT R3, R3, 0x1, R6, 0xf8, !PT ;  /* 0x0000000103037812 */ /* 0x000fc800078ef806 */
[----:B------:R-:W-:-:S04]  /*0cb0*/  LOP3.LUT R3, R3, R4, RZ, 0xc0, !PT ;  /* 0x0000000403037212 */ /* 0x000fc800078ec0ff */
[----:B------:R-:W-:-:S04]  /*0cc0*/  IADD3 R3, PT, PT, R6, R3, RZ ;  /* 0x0000000306037210 */ /* 0x000fc80007ffe0ff */
[----:B------:R-:W-:Y:S01]  /*0cd0*/  LOP3.LUT R0, R3, R0, RZ, 0xfc, !PT ;  /* 0x0000000003007212 */ /* 0x000fe200078efcff */
[----:B------:R-:W-:Y:S06]  /*0ce0*/  BRA `(.L_x_9) ;  /* 0x0000000000347947 */ /* 0x000fec0003800000 */
.L_x_8:
[----:B------:R-:W-:-:S04]  /*0cf0*/  LOP3.LUT R0, R0, 0x80000000, RZ, 0xc0, !PT ;  /* 0x8000000000007812 */ /* 0x000fc800078ec0ff */
[----:B------:R-:W-:Y:S01]  /*0d00*/  LOP3.LUT R0, R0, 0x7f800000, RZ, 0xfc, !PT ;  /* 0x7f80000000007812 */ /* 0x000fe200078efcff */
[----:B------:R-:W-:Y:S06]  /*0d10*/  BRA `(.L_x_9) ;  /* 0x0000000000287947 */ /* 0x000fec0003800000 */
.L_x_7:
[----:B------:R-:W-:Y:S01]  /*0d20*/  IMAD R0, R5, 0x800000, R0 ;  /* 0x0080000005007824 */ /* 0x000fe200078e0200 */
[----:B------:R-:W-:Y:S06]  /*0d30*/  BRA `(.L_x_9) ;  /* 0x0000000000207947 */ /* 0x000fec0003800000 */
.L_x_6:
[----:B------:R-:W-:-:S04]  /*0d40*/  LOP3.LUT R0, R3, 0x80000000, R0, 0x48, !PT ;  /* 0x8000000003007812 */ /* 0x000fc800078e4800 */
[----:B------:R-:W-:Y:S01]  /*0d50*/  LOP3.LUT R0, R0, 0x7f800000, RZ, 0xfc, !PT ;  /* 0x7f80000000007812 */ /* 0x000fe200078efcff */
[----:B------:R-:W-:Y:S06]  /*0d60*/  BRA `(.L_x_9) ;  /* 0x0000000000147947 */ /* 0x000fec0003800000 */
.L_x_5:
[----:B------:R-:W-:Y:S01]  /*0d70*/  LOP3.LUT R0, R3, 0x80000000, R0, 0x48, !PT ;  /* 0x8000000003007812 */ /* 0x000fe200078e4800 */
[----:B------:R-:W-:Y:S06]  /*0d80*/  BRA `(.L_x_9) ;  /* 0x00000000000c7947 */ /* 0x000fec0003800000 */
.L_x_4:
[----:B------:R-:W0:Y:S01]  /*0d90*/  MUFU.RSQ R0, -QNAN ;  /* 0xffc0000000007908 */ /* 0x000e220000001400 */
[----:B------:R-:W-:Y:S05]  /*0da0*/  BRA `(.L_x_9) ;  /* 0x0000000000047947 */ /* 0x000fea0003800000 */
.L_x_3:
[----:B------:R-:W-:-:S07]  /*0db0*/  FADD.FTZ R0, R0, R3 ;  /* 0x0000000300007221 */ /* 0x000fce0000010000 */
.L_x_9:
[----:B------:R-:W-:-:S04]  /*0dc0*/  IMAD.MOV.U32 R3, RZ, RZ, 0x0 ;  /* 0x00000000ff037424 */ /* 0x000fc800078e00ff */
[----:B0-----:R-:W-:Y:S05]  /*0dd0*/  RET.REL.NODEC R2 `(_Z32nppiResize_32f_C3R_linear_kernelPKfi8NppiSize8NppiRectPfiS1_S2_) ;  /* 0xfffffff002887950 */ /* 0x001fea0003c3ffff */
.L_x_10:
[----:B------:R-:W-:-:S00]  /*0de0*/  BRA `(.L_x_10) ;  /* 0xfffffffc00fc7947 */ /* 0x000fc0000383ffff */
[----:B------:R-:W-:-:S00]  /*0df0*/  NOP ;  /* 0x0000000000007918 */ /* 0x000fc00000000000 */
        /* <DEDUP_REMOVED lines=8> */
.L_x_84:


//--------------------- .text._Z30nppiResize_8u_C3R_super_kernelPKhi8NppiSize8NppiRectPhiS1_S2_ --------------------------
	.section	.text._Z30nppiResize_8u_C3R_super_kernelPKhi8NppiSize8NppiRectPhiS1_S2_,"ax",@progbits
	.align	128
        .global         _Z30nppiResize_8u_C3R_super_kernelPKhi8NppiSize8NppiRectPhiS1_S2_
        .type           _Z30nppiResize_8u_C3R_super_kernelPKhi8NppiSize8NppiRectPhiS1_S2_,@function
        .size           _Z30nppiResize_8u_C3R_super_kernelPKhi8NppiSize8NppiRectPhiS1_S2_,(.L_x_85 - _Z30nppiResize_8u_C3R_super_kernelPKhi8NppiSize8NppiRectPhiS1_S2_)
        .other          _Z30nppiResize_8u_C3R_super_kernelPKhi8NppiSize8NppiRectPhiS1_S2_,@"STO_CUDA_ENTRY STV_DEFAULT"
_Z30nppiResize_8u_C3R_super_kernelPKhi8NppiSize8NppiRectPhiS1_S2_:
.text._Z30nppiResize_8u_C3R_super_kernelPKhi8NppiSize8NppiRectPhiS1_S2_:
        /* <DEDUP_REMOVED lines=25> */
[----:B------:R-:W-:Y:S01]  /*0190*/  IMAD.MOV.U32 R25, RZ, RZ, R0 ;  /* 0x000000ffff197224 */ /* 0x000fe200078e0000 */
[----:B------:R-:W-:-:S07]  /*01a0*/  MOV R10, 0x1c0 ;  /* 0x000001c0000a7802 */ /* 0x000fce0000000f00 */
[----:B------:R-:W-:Y:S05]  /*01b0*/  CALL.REL.NOINC `($__internal_1_$__cuda_sm3x_div_rn_noftz_f32_slowpath) ;  /* 0x0000001000547944 */ /* 0x000fea0003c00000 */
[----:B------:R-:W-:-:S07]  /*01c0*/  IMAD.MOV.U32 R2, RZ, RZ, R3 ;  /* 0x000000ffff027224 */ /* 0x000fce00078e0003 */
.L_x_11:
[----:B------:R-:W0:Y:S02]  /*01d0*/  LDCU UR4, c[0x0][0x3c8] ;  /* 0x00007900ff0477ac */ /* 0x000e240008000800 */
[----:B0-----:R-:W-:Y:S01]  /*01e0*/  I2FP.F32.U32 R4, UR4 ;  /* 0x0000000400047c45 */ /* 0x001fe20008201000 */
[----:B------:R-:W0:Y:S03]  /*01f0*/  LDCU UR4, c[0x0][0x3a0] ;  /* 0x00007400ff0477ac */ /* 0x000e260008000800 */
[----:B------:R-:W1:Y:S01]  /*0200*/  MUFU.RCP R3, R4 ;  /* 0x0000000400037308 */ /* 0x000e620000001000 */
[----:B0-----:R-:W-:Y:S01]  /*0210*/  I2FP.F32.S32 R0, UR4 ;  /* 0x0000000400007c45 */ /* 0x001fe20008201400 */
[----:B-1----:R-:W-:-:S06]  /*0220*/  FFMA R8, -R4, R3, 1 ;  /* 0x3f80000004087423 */ /* 0x002fcc0000000103 */
[----:B------:R-:W0:Y:S01]  /*0230*/  FCHK P0, R0, R4 ;  /* 0x0000000400007302 */ /* 0x000e220000000000 */
        /* <DEDUP_REMOVED lines=8> */
.L_x_12:
[----:B------:R-:W0:Y:S01]  /*02c0*/  LDC.64 R8, c[0x0][0x398] ;  /* 0x0000e600ff087b82 */ /* 0x000e220000000a00 */
[----:B------:R-:W-:Y:S01]  /*02d0*/  VIADD R4, R7, 0x1 ;  /* 0x0000000107047836 */ /* 0x000fe20000000000 */
[----:B------:R-:W1:Y:S01]  /*02e0*/  LDCU UR6, c[0x0][0x394] ;  /* 0x00007280ff0677ac */ /* 0x000e620008000800 */
[----:B------:R-:W-:Y:S01]  /*02f0*/  I2FP.F32.U32 R0, R7 ;  /* 0x0000000700007245 */ /* 0x000fe20000201000 */
[----:B------:R-:W-:Y:S01]  /*0300*/  VIADD R10, R6, 0x1 ;  /* 0x00000001060a7836 */ /* 0x000fe20000000000 */
[----:B------:R-:W-:Y:S01]  /*0310*/  BSSY.RECONVERGENT B0, `(.L_x_13) ;  /* 0x00000b4000007945 */ /* 0x000fe20003800200 */
[----:B------:R-:W-:Y:S01]  /*0320*/  I2FP.F32.U32 R12, R4 ;  /* 0x00000004000c7245 */ /* 0x000fe20000201000 */
[----:B------:R-:W2:Y:S01]  /*0330*/  LDCU UR7, c[0x0][0x3a0] ;  /* 0x00007400ff0777ac */ /* 0x000ea20008000800 */
[----:B------:R-:W-:Y:S01]  /*0340*/  IMAD.MOV.U32 R25, RZ, RZ, RZ ;  /* 0x000000ffff197224 */ /* 0x000fe200078e00ff */
[----:B------:R-:W3:Y:S01]  /*0350*/  LDCU.64 UR4, c[0x0][0x358] ;  /* 0x00006b00ff0477ac */ /* 0x000ee20008000a00 */
[----:B0-----:R-:W-:-:S05]  /*0360*/  I2FP.F32.S32 R5, R8 ;  /* 0x0000000800057245 */ /* 0x001fca0000201400 */
[-CC-:B------:R-:W-:Y:S01]  /*0370*/  FFMA R12, R12, R3.reuse, R5.reuse ;  /* 0x000000030c0c7223 */ /* 0x180fe20000000005 */
[----:B------:R-:W-:Y:S01]  /*0380*/  FFMA R4, R0, R3, R5 ;  /* 0x0000000300047223 */ /* 0x000fe20000000005 */
[----:B------:R-:W-:Y:S02]  /*0390*/  I2FP.F32.S32 R3, R10 ;  /* 0x0000000a00037245 */ /* 0x000fe40000201400 */
[----:B------:R-:W-:Y:S01]  /*03a0*/  FADD R15, R12, 1 ;  /* 0x3f8000000c0f7421 */ /* 0x000fe20000000000 */
[----:B-1----:R-:W-:Y:S01]  /*03b0*/  I2FP.F32.S32 R0, UR6 ;  /* 0x0000000600007c45 */ /* 0x002fe20008201400 */
[----:B------:R-:W0:Y:S04]  /*03c0*/  F2I.TRUNC.NTZ R11, R4 ;  /* 0x00000004000b7305 */ /* 0x000e28000020f100 */
[----:B------:R-:W-:Y:S01]  /*03d0*/  FFMA R5, R3, R2, R0 ;  /* 0x0000000203057223 */ /* 0x000fe20000000000 */
[----:B------:R-:W-:-:S03]  /*03e0*/  I2FP.F32.S32 R3, R6 ;  /* 0x0000000600037245 */ /* 0x000fc60000201400 */
[----:B------:R-:W2:Y:S01]  /*03f0*/  F2I.TRUNC.NTZ R15, R15 ;  /* 0x0000000f000f7305 */ /* 0x000ea2000020f100 */
[----:B------:R-:W-:Y:S01]  /*0400*/  FADD R13, R5, 1 ;  /* 0x3f800000050d7421 */ /* 0x000fe20000000000 */
[----:B------:R-:W-:Y:S01]  /*0410*/  FFMA R10, R3, R2, R0 ;  /* 0x00000002030a7223 */ /* 0x000fe20000000000 */
[----:B------:R-:W-:Y:S01]  /*0420*/  CS2R R2, SRZ ;  /* 0x0000000000027805 */ /* 0x000fe2000001ff00 */
[----:B------:R-:W-:Y:S01]  /*0430*/  IMAD.MOV.U32 R0, RZ, RZ, RZ ;  /* 0x000000ffff007224 */ /* 0x000fe200078e00ff */
[----:B0-----:R-:W-:-:S03]  /*0440*/  VIMNMX R12, PT, PT, R11, R8, !PT ;  /* 0x000000080b0c7248 */ /* 0x001fc60007fe0100 */
[----:B------:R-:W0:Y:S01]  /*0450*/  F2I.TRUNC.NTZ R14, R13 ;  /* 0x0000000d000e7305 */ /* 0x000e22000020f100 */
[----:B--2---:R-:W-:-:S07]  /*0460*/  VIADDMNMX R5, R8, UR7, R15, PT ;  /* 0x0000000708057c46 */ /* 0x004fce000b80010f */
[----:B------:R-:W1:Y:S01]  /*0470*/  F2I.TRUNC.NTZ R10, R10 ;  /* 0x0000000a000a7305 */ /* 0x000e62000020f100 */
[----:B------:R-:W-:Y:S02]  /*0480*/  ISETP.GE.AND P0, PT, R12, R5, PT ;  /* 0x000000050c00720c */ /* 0x000fe40003f06270 */
[----:B0-----:R-:W-:Y:S02]  /*0490*/  VIADDMNMX R4, R9, UR6, R14, PT ;  /* 0x0000000609047c46 */ /* 0x001fe4000b80010e */
[----:B-1----:R-:W-:-:S09]  /*04a0*/  VIMNMX R9, PT, PT, R10, UR6, !PT ;  /* 0x000000060a097c48 */ /* 0x002fd2000ffe0100 */
[----:B---3--:R-:W-:Y:S05]  /*04b0*/  @P0 BRA `(.L_x_14) ;  /* 0x0000000800640947 */ /* 0x008fea0003800000 */
[----:B------:R-:W-:Y:S01]  /*04c0*/  IMAD R13, R9, 0x3, RZ ;  /* 0x00000003090d7824 */ /* 0x000fe200078e02ff */
[----:B------:R-:W-:Y:S01]  /*04d0*/  CS2R R2, SRZ ;  /* 0x0000000000027805 */ /* 0x000fe2000001ff00 */
[----:B------:R-:W-:Y:S02]  /*04e0*/  IMAD.IADD R10, R4, 0x1, -R9 ;  /* 0x00000001040a7824 */ /* 0x000fe400078e0a09 */
[C---:B------:R-:W-:Y:S02]  /*04f0*/  VIADD R11, R13.reuse, 0x3 ;  /* 0x000000030d0b7836 */ /* 0x040fe40000000000 */
[----:B------:R-:W-:Y:S02]  /*0500*/  VIADD R13, R13, 0x6 ;  /* 0x000000060d0d7836 */ /* 0x000fe40000000000 */
[----:B------:R-:W-:Y:S01]  /*0510*/  IMAD.MOV.U32 R8, RZ, RZ, R12 ;  /* 0x000000ffff087224 */ /* 0x000fe200078e000c */
[----:B------:R-:W-:Y:S02]  /*0520*/  LOP3.LUT R12, R10, 0x3, RZ, 0xc0, !PT ;  /* 0x000000030a0c7812 */ /* 0x000fe400078ec0ff */
[----:B------:R-:W-:-:S02]  /*0530*/  SHF.R.S32.HI R20, RZ, 0x1f, R11 ;  /* 0x0000001fff147819 */ /* 0x000fc4000001140b */
[----:B------:R-:W-:-:S07]  /*0540*/  SHF.R.S32.HI R22, RZ, 0x1f, R13 ;  /* 0x0000001fff167819 */ /* 0x000fce000001140d */
.L_x_20:
[----:B------:R-:W0:Y:S01]  /*0550*/  LDCU UR6, c[0x0][0x388] ;  /* 0x00007100ff0677ac */ /* 0x000e220008000800 */
[----:B------:R-:W-:Y:S01]  /*0560*/  ISETP.GE.AND P1, PT, R9, R4, PT ;  /* 0x000000040900720c */ /* 0x000fe20003f26270 */
[----:B------:R-:W-:Y:S01]  /*0570*/  BSSY.RECONVERGENT B1, `(.L_x_15) ;  /* 0x000008c000017945 */ /* 0x000fe20003800200 */
[C---:B0-----:R-:W-:Y:S02]  /*0580*/  IMAD R21, R8.reuse, UR6, RZ ;  /* 0x0000000608157c24 */ /* 0x041fe4000f8e02ff */
[----:B------:R-:W-:-:S05]  /*0590*/  VIADD R8, R8, 0x1 ;  /* 0x0000000108087836 */ /* 0x000fca0000000000 */
[----:B------:R-:W-:-:S04]  /*05a0*/  ISETP.NE.AND P0, PT, R8, R5, PT ;  /* 0x000000050800720c */ /* 0x000fc80003f05270 */
[----:B------:R-:W-:Y:S09]  /*05b0*/  @P1 BRA `(.L_x_16) ;  /* 0x00000008001c1947 */ /* 0x000ff20003800000 */
[----:B------:R-:W-:Y:S01]  /*05c0*/  ISETP.NE.AND P2, PT, R12, RZ, PT ;  /* 0x000000ff0c00720c */ /* 0x000fe20003f45270 */
[----:B------:R-:W-:Y:S01]  /*05d0*/  IMAD.IADD R14, R9, 0x1, -R4 ;  /* 0x00000001090e7824 */ /* 0x000fe200078e0a04 */
[----:B------:R-:W-:Y:S01]  /*05e0*/  BSSY.RECONVERGENT B2, `(.L_x_17) ;  /* 0x000002f000027945 */ /* 0x000fe20003800200 */
[----:B------:R-:W-:Y:S01]  /*05f0*/  SHF.R.S32.HI R24, RZ, 0x1f, R21 ;  /* 0x0000001fff187819 */ /* 0x000fe20000011415 */
[----:B------:R-:W-:Y:S02]  /*0600*/  IMAD.MOV.U32 R19, RZ, RZ, R9 ;  /* 0x000000ffff137224 */ /* 0x000fe400078e0009 */
[----:B------:R-:W-:-:S07]  /*0610*/  ISETP.GT.U32.AND P1, PT, R14, -0x4, PT ;  /* 0xfffffffc0e00780c */ /* 0x000fce0003f24070 */
[----:B------:R-:W-:Y:S06]  /*0620*/  @!P2 BRA `(.L_x_18) ;  /* 0x0000000000a8a947 */ /* 0x000fec0003800000 */
[----:B------:R-:W0:Y:S01]  /*0630*/  LDC.64 R14, c[0x0][0x380] ;  /* 0x0000e000ff0e7b82 */ /* 0x000e220000000a00 */
[----:B------:R-:W-:-:S05]  /*0640*/  IMAD R16, R9, 0x3, RZ ;  /* 0x0000000309107824 */ /* 0x000fca00078e02ff */
[----:B------:R-:W-:Y:S02]  /*0650*/  SHF.R.S32.HI R17, RZ, 0x1f, R16 ;  /* 0x0000001fff117819 */ /* 0x000fe40000011410 */
[----:B0-----:R-:W-:-:S04]  /*0660*/  IADD3 R16, P2, P3, R16, R14, R21 ;  /* 0x0000000e10107210 */ /* 0x001fc80007b5e015 */
[----:B------:R-:W-:-:S05]  /*0670*/  IADD3.X R17, PT, PT, R17, R15, R24, P2, P3 ;  /* 0x0000000f11117210 */ /* 0x000fca00017e6418 */
[----:B------:R-:W2:Y:S04]  /*0680*/  LDG.E.U8 R19, desc[UR4][R16.64+0x1] ;  /* 0x0000010410137981 */ /* 0x000ea8000c1e1100 */
[----:B------:R-:W3:Y:S04]  /*0690*/  LDG.E.U8 R18, desc[UR4][R16.64] ;  /* 0x0000000410127981 */ /* 0x000ee8000c1e1100 */
[----:B------:R-:W4:Y:S01]  /*06a0*/  LDG.E.U8 R23, desc[UR4][R16.64+0x2] ;  /* 0x0000020410177981 */ /* 0x000f22000c1e1100 */
[----:B------:R-:W-:Y:S02]  /*06b0*/  ISETP.NE.AND P2, PT, R12, 0x1, PT ;  /* 0x000000010c00780c */ /* 0x000fe40003f45270 */
[----:B--2---:R-:W-:-:S02]  /*06c0*/  I2FP.F32.U32 R19, R19 ;  /* 0x0000001300137245 */ /* 0x004fc40000201000 */
[----:B---3--:R-:W-:Y:S02]  /*06d0*/  I2FP.F32.U32 R18, R18 ;  /* 0x0000001200127245 */ /* 0x008fe40000201000 */
[----:B----4-:R-:W-:Y:S01]  /*06e0*/  I2FP.F32.U32 R23, R23 ;  /* 0x0000001700177245 */ /* 0x010fe20000201000 */
[----:B------:R-:W-:Y:S02]  /*06f0*/  FADD R0, R0, R19 ;  /* 0x0000001300007221 */ /* 0x000fe40000000000 */
[----:B------:R-:W-:Y:S01]  /*0700*/  FADD R25, R25, R18 ;  /* 0x0000001219197221 */ /* 0x000fe20000000000 */
[----:B------:R-:W-:Y:S02]  /*0710*/  VIADD R19, R9, 0x1 ;  /* 0x0000000109137836 */ /* 0x000fe40000000000 */
[----:B------:R-:W-:Y:S01]  /*0720*/  FADD R2, R2, R23 ;  /* 0x0000001702027221 */ /* 0x000fe20000000000 */
[----:B------:R-:W-:Y:S06]  /*0730*/  @!P2 BRA `(.L_x_18) ;  /* 0x000000000064a947 */ /* 0x000fec0003800000 */
[----:B------:R-:W-:Y:S02]  /*0740*/  ISETP.NE.AND P2, PT, R12, 0x2, PT ;  /* 0x000000020c00780c */ /* 0x000fe40003f45270 */
[----:B------:R-:W-:-:S04]  /*0750*/  IADD3 R16, P3, P4, R11, R14, R21 ;  /* 0x0000000e0b107210 */ /* 0x000fc80007c7e015 */
[----:B------:R-:W-:-:S05]  /*0760*/  IADD3.X R17, PT, PT, R20, R15, R24, P3, P4 ;  /* 0x0000000f14117210 */ /* 0x000fca0001fe8418 */
[----:B------:R-:W2:Y:S02]  /*0770*/  LDG.E.U8 R23, desc[UR4][R16.64+0x1] ;  /* 0x0000010410177981 */ /* 0x000ea4000c1e1100 */
[----:B------:R-:W-:Y:S02]  /*0780*/  @P2 IADD3 R14, P3, P4, R13, R14, R21 ;  /* 0x0000000e0d0e2210 */ /* 0x000fe40007c7e015 */
[----:B------:R-:W3:Y:S02]  /*0790*/  LDG.E.U8 R19, desc[UR4][R16.64] ;  /* 0x0000000410137981 */ /* 0x000ee4000c1e1100 */
[----:B------:R-:W-:Y:S02]  /*07a0*/  @P2 IADD3.X R15, PT, PT, R22, R15, R24, P3, P4 ;  /* 0x0000000f160f2210 */ /* 0x000fe40001fe8418 */
[----:B------:R-:W4:Y:S04]  /*07b0*/  LDG.E.U8 R27, desc[UR4][R16.64+0x2] ;  /* 0x00000204101b7981 */ /* 0x000f28000c1e1100 */
[----:B------:R-:W5:Y:S04]  /*07c0*/  @P2 LDG.E.U8 R28, desc[UR4][R14.64] ;  /* 0x000000040e1c2981 */ /* 0x000f68000c1e1100 */
[----:B------:R-:W5:Y:S04]  /*07d0*/  @P2 LDG.E.U8 R18, desc[UR4][R14.64+0x1] ;  /* 0x000001040e122981 */ /* 0x000f68000c1e1100 */
[----:B------:R-:W5:Y:S01]  /*07e0*/  @P2 LDG.E.U8 R29, desc[UR4][R14.64+0x2] ;  /* 0x000002040e1d2981 */ /* 0x000f62000c1e1100 */
[----:B--2---:R-:W-:-:S02]  /*07f0*/  I2FP.F32.U32 R23, R23 ;  /* 0x0000001700177245 */ /* 0x004fc40000201000 */
[----:B---3--:R-:W-:-:S03]  /*0800*/  I2FP.F32.U32 R26, R19 ;  /* 0x00000013001a7245 */ /* 0x008fc60000201000 */
[----:B------:R-:W-:Y:S01]  /*0810*/  FADD R0, R0, R23 ;  /* 0x0000001700007221 */ /* 0x000fe20000000000 */
[----:B----4-:R-:W-:Y:S01]  /*0820*/  I2FP.F32.U32 R27, R27 ;  /* 0x0000001b001b7245 */ /* 0x010fe20000201000 */
[----:B------:R-:W-:Y:S01]  /*0830*/  FADD R25, R25, R26 ;  /* 0x0000001a19197221 */ /* 0x000fe20000000000 */
[----:B-----5:R-:W-:-:S03]  /*0840*/  @P2 I2FP.F32.U32 R28, R28 ;  /* 0x0000001c001c2245 */ /* 0x020fc60000201000 */
[----:B------:R-:W-:Y:S01]  /*0850*/  FADD R2, R2, R27 ;  /* 0x0000001b02027221 */ /* 0x000fe20000000000 */
[----:B------:R-:W-:Y:S02]  /*0860*/  @P2 I2FP.F32.U32 R23, R18 ;  /* 0x0000001200172245 */ /* 0x000fe40000201000 */
[----:B------:R-:W-:Y:S01]  /*0870*/  @P2 I2FP.F32.U32 R29, R29 ;  /* 0x0000001d001d2245 */ /* 0x000fe20000201000 */
[----:B------:R-:W-:Y:S02]  /*0880*/  VIADD R19, R9, 0x2 ;  /* 0x0000000209137836 */ /* 0x000fe40000000000 */
[----:B------:R-:W-:Y:S01]  /*0890*/  @P2 FADD R25, R25, R28 ;  /* 0x0000001c19192221 */ /* 0x000fe20000000000 */
[----:B------:R-:W-:Y:S01]  /*08a0*/  @P2 FADD R0, R0, R23 ;  /* 0x0000001700002221 */ /* 0x000fe20000000000 */
[----:B------:R-:W-:Y:S02]  /*08b0*/  @P2 VIADD R19, R9, 0x3 ;  /* 0x0000000309132836 */ /* 0x000fe40000000000 */
[----:B------:R-:W-:-:S07]  /*08c0*/  @P2 FADD R2, R2, R29 ;  /* 0x0000001d02022221 */ /* 0x000fce0000000000 */
.L_x_18:
[----:B------:R-:W-:Y:S05]  /*08d0*/  BSYNC.RECONVERGENT B2 ;  /* 0x0000000000027941 */ /* 0x000fea0003800200 */
.L_x_17:
[----:B------:R-:W-:Y:S01]  /*08e0*/  IMAD.IADD R3, R3, 0x1, R10 ;  /* 0x0000000103037824 */ /* 0x000fe200078e020a */
[----:B------:R-:W-:Y:S06]  /*08f0*/  @P1 BRA `(.L_x_16) ;  /* 0x00000004004c1947 */ /* 0x000fec0003800000 */
[----:B------:R-:W-:Y:S02]  /*0900*/  IMAD.MOV.U32 R26, RZ, RZ, 0x3 ;  /* 0x00000003ff1a7424 */ /* 0x000fe400078e00ff */
[C---:B------:R-:W-:Y:S02]  /*0910*/  IMAD.IADD R23, R19.reuse, 0x1, -R4 ;  /* 0x0000000113177824 */ /* 0x040fe400078e0a04 */
[----:B------:R-:W-:-:S07]  /*0920*/  IMAD R26, R19, R26, 0x5 ;  /* 0x00000005131a7424 */ /* 0x000fce00078e021a */
.L_x_19:
[----:B------:R-:W0:Y:S01]  /*0930*/  LDCU.64 UR6, c[0x0][0x380] ;  /* 0x00007000ff0677ac */ /* 0x000e220008000a00 */
[----:B------:R-:W-:-:S05]  /*0940*/  VIADD R14, R26, 0xfffffffb ;  /* 0xfffffffb1a0e7836 */ /* 0x000fca0000000000 */
[----:B------:R-:W-:Y:S02]  /*0950*/  SHF.R.S32.HI R15, RZ, 0x1f, R14 ;  /* 0x0000001fff0f7819 */ /* 0x000fe4000001140e */
[----:B0-----:R-:W-:-:S04]  /*0960*/  IADD3 R14, P1, P2, R14, UR6, R21 ;  /* 0x000000060e0e7c10 */ /* 0x001fc8000fa3e015 */
[----:B------:R-:W-:-:S05]  /*0970*/  IADD3.X R15, PT, PT, R15, UR7, R24, P1, P2 ;  /* 0x000000070f0f7c10 */ /* 0x000fca0008fe4418 */
[----:B------:R-:W2:Y:S04]  /*0980*/  LDG.E.U8 R27, desc[UR4][R14.64+0x1] ;  /* 0x000001040e1b7981 */ /* 0x000ea8000c1e1100 */
[----:B------:R-:W3:Y:S01]  /*0990*/  LDG.E.U8 R29, desc[UR4][R14.64] ;  /* 0x000000040e1d7981 */ /* 0x000ee2000c1e1100 */
[C---:B------:R-:W-:Y:S01]  /*09a0*/  VIADD R18, R26.reuse, 0xfffffffe ;  /* 0xfffffffe1a127836 */ /* 0x040fe20000000000 */
[----:B------:R-:W-:Y:S02]  /*09b0*/  SHF.R.S32.HI R17, RZ, 0x1f, R26 ;  /* 0x0000001fff117819 */ /* 0x000fe4000001141a */
[----:B------:R-:W-:Y:S01]  /*09c0*/  IADD3 R16, P1, P2, R26, UR6, R21 ;  /* 0x000000061a107c10 */ /* 0x000fe2000fa3e015 */
[----:B------:R0:W4:Y:S01]  /*09d0*/  LDG.E.U8 R28, desc[UR4][R14.64+0x2] ;  /* 0x000002040e1c7981 */ /* 0x000122000c1e1100 */
[----:B------:R-:W-:-:S02]  /*09e0*/  SHF.R.S32.HI R19, RZ, 0x1f, R18 ;  /* 0x0000001fff137819 */ /* 0x000fc40000011412 */
[----:B------:R-:W-:Y:S02]  /*09f0*/  IADD3.X R17, PT, PT, R17, UR7, R24, P1, P2 ;  /* 0x0000000711117c10 */ /* 0x000fe40008fe4418 */
[----:B------:R-:W-:-:S03]  /*0a00*/  IADD3 R18, P1, P2, R18, UR6, R21 ;  /* 0x0000000612127c10 */ /* 0x000fc6000fa3e015 */
[----:B------:R3:W5:Y:S01]  /*0a10*/  LDG.E.U8 R16, desc[UR4][R16.64] ;  /* 0x0000000410107981 */ /* 0x000762000c1e1100 */
[----:B0-----:R-:W-:Y:S01]  /*0a20*/  VIADD R14, R26, 0xffffffff ;  /* 0xffffffff1a0e7836 */ /* 0x001fe20000000000 */
[----:B------:R-:W-:-:S04]  /*0a30*/  IADD3.X R19, PT, PT, R19, UR7, R24, P1, P2 ;  /* 0x0000000713137c10 */ /* 0x000fc80008fe4418 */
[----:B------:R-:W-:Y:S02]  /*0a40*/  SHF.R.S32.HI R15, RZ, 0x1f, R14 ;  /* 0x0000001fff0f7819 */ /* 0x000fe4000001140e */
[----:B------:R-:W-:-:S04]  /*0a50*/  IADD3 R14, P1, P2, R14, UR6, R21 ;  /* 0x000000060e0e7c10 */ /* 0x000fc8000fa3e015 */
[----:B------:R-:W-:Y:S02]  /*0a60*/  IADD3.X R15, PT, PT, R15, UR7, R24, P1, P2 ;  /* 0x000000070f0f7c10 */ /* 0x000fe40008fe4418 */
[----:B--2---:R-:W-:Y:S02]  /*0a70*/  I2FP.F32.U32 R27, R27 ;  /* 0x0000001b001b7245 */ /* 0x004fe40000201000 */
[----:B---3--:R-:W-:Y:S02]  /*0a80*/  I2FP.F32.U32 R17, R29 ;  /* 0x0000001d00117245 */ /* 0x008fe40000201000 */
[----:B------:R0:W2:Y:S01]  /*0a90*/  LDG.E.U8 R29, desc[UR4][R18.64] ;  /* 0x00000004121d7981 */ /* 0x0000a2000c1e1100 */
[----:B------:R-:W-:Y:S01]  /*0aa0*/  FADD R0, R27, R0 ;  /* 0x000000001b007221 */ /* 0x000fe20000000000 */
[----:B------:R-:W-:Y:S02]  /*0ab0*/  VIADD R27, R26, 0x1 ;  /* 0x000000011a1b7836 */ /* 0x000fe40000000000 */
[----:B------:R-:W-:-:S02]  /*0ac0*/  FADD R25, R17, R25 ;  /* 0x0000001911197221 */ /* 0x000fc40000000000 */
[----:B------:R1:W3:Y:S01]  /*0ad0*/  LDG.E.U8 R17, desc[UR4][R14.64] ;  /* 0x000000040e117981 */ /* 0x0002e2000c1e1100 */
[----:B0-----:R-:W-:Y:S02]  /*0ae0*/  IADD3 R18, P1, P2, R27, UR6, R21 ;  /* 0x000000061b127c10 */ /* 0x001fe4000fa3e015 */
[----:B-1----:R-:W-:-:S04]  /*0af0*/  SHF.R.S32.HI R15, RZ, 0x1f, R27 ;  /* 0x0000001fff0f7819 */ /* 0x002fc8000001141b */
[----:B------:R-:W-:-:S05]  /*0b00*/  IADD3.X R19, PT, PT, R15, UR7, R24, P1, P2 ;  /* 0x000000070f137c10 */ /* 0x000fca0008fe4418 */
[----:B------:R0:W3:Y:S01]  /*0b10*/  LDG.E.U8 R27, desc[UR4][R18.64] ;  /* 0x00000004121b7981 */ /* 0x0000e2000c1e1100 */
[----:B----4-:R-:W-:Y:S02]  /*0b20*/  I2FP.F32.U32 R28, R28 ;  /* 0x0000001c001c7245 */ /* 0x010fe40000201000 */
[----:B-----5:R-:W-:-:S03]  /*0b30*/  I2FP.F32.U32 R16, R16 ;  /* 0x0000001000107245 */ /* 0x020fc60000201000 */
[----:B------:R-:W-:Y:S01]  /*0b40*/  FADD R28, R28, R2 ;  /* 0x000000021c1c7221 */ /* 0x000fe20000000000 */
[----:B------:R-:W-:-:S03]  /*0b50*/  VIADD R2, R26, 0x2 ;  /* 0x000000021a027836 */ /* 0x000fc60000000000 */
[----:B------:R-:W-:Y:S01]  /*0b60*/  FADD R16, R28, R16 ;  /* 0x000000101c107221 */ /* 0x000fe20000000000 */
[----:B------:R-:W-:Y:S01]  /*0b70*/  VIADD R28, R26, 0x3 ;  /* 0x000000031a1c7836 */ /* 0x000fe20000000000 */
[----:B------:R-:W-:Y:S02]  /*0b80*/  SHF.R.S32.HI R15, RZ, 0x1f, R2 ;  /* 0x0000001fff0f7819 */ /* 0x000fe40000011402 */
[--C-:B------:R-:W-:Y:S02]  /*0b90*/  IADD3 R14, P1, P2, R2, UR6, R21.reuse ;  /* 0x00000006020e7c10 */ /* 0x100fe4000fa3e015 */
[----:B0-----:R-:W-:Y:S02]  /*0ba0*/  SHF.R.S32.HI R19, RZ, 0x1f, R28 ;  /* 0x0000001fff137819 */ /* 0x001fe4000001141c */
[----:B------:R-:W-:Y:S02]  /*0bb0*/  IADD3.X R15, PT, PT, R15, UR7, R24, P1, P2 ;  /* 0x000000070f0f7c10 */ /* 0x000fe40008fe4418 */
[----:B------:R-:W-:-:S03]  /*0bc0*/  IADD3 R18, P1, P2, R28, UR6, R21 ;  /* 0x000000061c127c10 */ /* 0x000fc6000fa3e015 */
[----:B------:R0:W4:Y:S01]  /*0bd0*/  LDG.E.U8 R2, desc[UR4][R14.64] ;  /* 0x000000040e027981 */ /* 0x000122000c1e1100 */
[----:B------:R-:W-:-:S05]  /*0be0*/  IADD3.X R19, PT, PT, R19, UR7, R24, P1, P2 ;  /* 0x0000000713137c10 */ /* 0x000fca0008fe4418 */
[----:B------:R1:W5:Y:S01]  /*0bf0*/  LDG.E.U8 R28, desc[UR4][R18.64] ;  /* 0x00000004121c7981 */ /* 0x000362000c1e1100 */
[----:B--2---:R-:W-:-:S05]  /*0c00*/  I2FP.F32.U32 R29, R29 ;  /* 0x0000001d001d7245 */ /* 0x004fca0000201000 */
[----:B------:R-:W-:Y:S01]  /*0c10*/  FADD R25, R25, R29 ;  /* 0x0000001d19197221 */ /* 0x000fe20000000000 */
[----:B------:R-:W-:-:S05]  /*0c20*/  VIADD R29, R26, 0x4 ;  /* 0x000000041a1d7836 */ /* 0x000fca0000000000 */
[----:B0-----:R-:W-:Y:S02]  /*0c30*/  SHF.R.S32.HI R15, RZ, 0x1f, R29 ;  /* 0x0000001fff0f7819 */ /* 0x001fe4000001141d */
[----:B------:R-:W-:Y:S02]  /*0c40*/  IADD3 R14, P1, P2, R29, UR6, R21 ;  /* 0x000000061d0e7c10 */ /* 0x000fe4000fa3e015 */
[----:B---3--:R-:W-:Y:S02]  /*0c50*/  I2FP.F32.U32 R29, R17 ;  /* 0x00000011001d7245 */ /* 0x008fe40000201000 */
[----:B------:R-:W-:-:S03]  /*0c60*/  IADD3.X R15, PT, PT, R15, UR7, R24, P1, P2 ;  /* 0x000000070f0f7c10 */ /* 0x000fc60008fe4418 */
[----:B------:R-:W-:Y:S01]  /*0c70*/  FADD R0, R0, R29 ;  /* 0x0000001d00007221 */ /* 0x000fe20000000000 */
[----:B------:R-:W-:Y:S01]  /*0c80*/  VIADD R29, R26, 0x5 ;  /* 0x000000051a1d7836 */ /* 0x000fe20000000000 */
[----:B------:R0:W2:Y:S01]  /*0c90*/  LDG.E.U8 R17, desc[UR4][R14.64] ;  /* 0x000000040e117981 */ /* 0x0000a2000c1e1100 */
[----:B------:R-:W-:-:S03]  /*0ca0*/  I2FP.F32.U32 R27, R27 ;  /* 0x0000001b001b7245 */ /* 0x000fc60000201000 */
[----:B-1----:R-:W-:Y:S02]  /*0cb0*/  IADD3 R18, P1, P2, R29, UR6, R21 ;  /* 0x000000061d127c10 */ /* 0x002fe4000fa3e015 */
[----:B------:R-:W-:Y:S01]  /*0cc0*/  FADD R25, R25, R27 ;  /* 0x0000001b19197221 */ /* 0x000fe20000000000 */
[----:B------:R-:W-:Y:S01]  /*0cd0*/  VIADD R27, R26, 0x6 ;  /* 0x000000061a1b7836 */ /* 0x000fe20000000000 */
[----:B0-----:R-:W-:-:S04]  /*0ce0*/  SHF.R.S32.HI R15, RZ, 0x1f, R29 ;  /* 0x0000001fff0f7819 */ /* 0x001fc8000001141d */
[----:B------:R-:W-:Y:S02]  /*0cf0*/  SHF.R.S32.HI R29, RZ, 0x1f, R27 ;  /* 0x0000001fff1d7819 */ /* 0x000fe4000001141b */
[----:B------:R-:W-:Y:S02]  /*0d00*/  IADD3.X R19, PT, PT, R15, UR7, R24, P1, P2 ;  /* 0x000000070f137c10 */ /* 0x000fe40008fe4418 */
[----:B------:R-:W-:-:S03]  /*0d10*/  IADD3 R14, P1, P2, R27, UR6, R21 ;  /* 0x000000061b0e7c10 */ /* 0x000fc6000fa3e015 */
[----:B------:R-:W3:Y:S01]  /*0d20*/  LDG.E.U8 R18, desc[UR4][R18.64] ;  /* 0x0000000412127981 */ /* 0x000ee2000c1e1100 */
[----:B------:R-:W-:-:S05]  /*0d30*/  IADD3.X R15, PT, PT, R29, UR7, R24, P1, P2 ;  /* 0x000000071d0f7c10 */ /* 0x000fca0008fe4418 */
[----:B------:R-:W3:Y:S01]  /*0d40*/  LDG.E.U8 R14, desc[UR4][R14.64] ;  /* 0x000000040e0e7981 */ /* 0x000ee2000c1e1100 */
[----:B------:R-:W-:Y:S01]  /*0d50*/  VIADD R23, R23, 0x4 ;  /* 0x0000000417177836 */ /* 0x000fe20000000000 */
[----:B----4-:R-:W-:-:S04]  /*0d60*/  I2FP.F32.U32 R27, R2 ;  /* 0x00000002001b7245 */ /* 0x010fc80000201000 */
[----:B------:R-:W-:Y:S01]  /*0d70*/  ISETP.NE.AND P1, PT, R23, RZ, PT ;  /* 0x000000ff1700720c */ /* 0x000fe20003f25270 */
[----:B------:R-:W-:Y:S01]  /*0d80*/  FADD R0, R0, R27 ;  /* 0x0000001b00007221 */ /* 0x000fe20000000000 */
[----:B-----5:R-:W-:Y:S01]  /*0d90*/  I2FP.F32.U32 R27, R28 ;  /* 0x0000001c001b7245 */ /* 0x020fe20000201000 */
[----:B------:R-:W-:-:S04]  /*0da0*/  VIADD R26, R26, 0xc ;  /* 0x0000000c1a1a7836 */ /* 0x000fc80000000000 */
[----:B------:R-:W-:Y:S01]  /*0db0*/  FADD R16, R16, R27 ;  /* 0x0000001b10107221 */ /* 0x000fe20000000000 */
[----:B--2---:R-:W-:-:S05]  /*0dc0*/  I2FP.F32.U32 R2, R17 ;  /* 0x0000001100027245 */ /* 0x004fca0000201000 */
[----:B------:R-:W-:Y:S01]  /*0dd0*/  FADD R25, R25, R2 ;  /* 0x0000000219197221 */ /* 0x000fe20000000000 */
[----:B---3--:R-:W-:Y:S02]  /*0de0*/  I2FP.F32.U32 R17, R18 ;  /* 0x0000001200117245 */ /* 0x008fe40000201000 */
[----:B------:R-:W-:-:S03]  /*0df0*/  I2FP.F32.U32 R19, R14 ;  /* 0x0000000e00137245 */ /* 0x000fc60000201000 */
[----:B------:R-:W-:Y:S02]  /*0e00*/  FADD R0, R0, R17 ;  /* 0x0000001100007221 */ /* 0x000fe40000000000 */
[----:B------:R-:W-:Y:S01]  /*0e10*/  FADD R2, R16, R19 ;  /* 0x0000001310027221 */ /* 0x000fe20000000000 */
[----:B------:R-:W-:Y:S06]  /*0e20*/  @P1 BRA `(.L_x_19) ;  /* 0xfffffff800c01947 */ /* 0x000fec000383ffff */
.L_x_16:
[----:B------:R-:W-:Y:S05]  /*0e30*/  BSYNC.RECONVERGENT B1 ;  /* 0x0000000000017941 */ /* 0x000fea0003800200 */
.L_x_15:
[----:B------:R-:W-:Y:S05]  /*0e40*/  @P0 BRA `(.L_x_20) ;  /* 0xfffffff400c00947 */ /* 0x000fea000383ffff */
.L_x_14:
[----:B------:R-:W-:Y:S05]  /*0e50*/  BSYNC.RECONVERGENT B0 ;  /* 0x0000000000007941 */ /* 0x000fea0003800200 */
.L_x_13:
[----:B------:R-:W0:Y:S01]  /*0e60*/  LDCU UR6, c[0x0][0x3c0] ;  /* 0x00007800ff0677ac */ /* 0x000e220008000800 */
[----:B------:R-:W-:Y:S01]  /*0e70*/  ISETP.GT.AND P0, PT, R3, RZ, PT ;  /* 0x000000ff0300720c */ /* 0x000fe20003f04270 */
[----:B------:R-:W1:Y:S01]  /*0e80*/  LDCU UR7, c[0x0][0x3b0] ;  /* 0x00007600ff0777ac */ /* 0x000e620008000800 */
[----:B------:R-:W2:Y:S01]  /*0e90*/  LDCU.64 UR8, c[0x0][0x3a8] ;  /* 0x00007500ff0877ac */ /* 0x000ea20008000a00 */
[----:B0-----:R-:W-:-:S04]  /*0ea0*/  VIADD R7, R7, UR6 ;  /* 0x0000000607077c36 */ /* 0x001fc80008000000 */
[----:B-1----:R-:W-:-:S05]  /*0eb0*/  IMAD R5, R7, UR7, RZ ;  /* 0x0000000707057c24 */ /* 0x002fca000f8e02ff */
[----:B--2---:R-:W-:-:S04]  /*0ec0*/  IADD3 R7, P1, PT, R5, UR8, RZ ;  /* 0x0000000805077c10 */ /* 0x004fc8000ff3e0ff */
[----:B------:R-:W-:Y:S01]  /*0ed0*/  LEA.HI.X.SX32 R5, R5, UR9, 0x1, P1 ;  /* 0x0000000905057c11 */ /* 0x000fe200088f0eff */
[----:B------:R-:W-:Y:S08]  /*0ee0*/  @P0 BRA `(.L_x_21) ;  /* 0x0000000000240947 */ /* 0x000ff00003800000 */
[----:B------:R-:W0:Y:S02]  /*0ef0*/  LDCU UR6, c[0x0][0x3bc] ;  /* 0x00007780ff0677ac */ /* 0x000e240008000800 */
[----:B0-----:R-:W-:-:S04]  /*0f00*/  VIADD R6, R6, UR6 ;  /* 0x0000000606067c36 */ /* 0x001fc80008000000 */
[----:B------:R-:W-:-:S05]  /*0f10*/  IMAD R6, R6, 0x3, RZ ;  /* 0x0000000306067824 */ /* 0x000fca00078e02ff */
[----:B------:R-:W-:-:S04]  /*0f20*/  IADD3 R2, P0, PT, R6, R7, RZ ;  /* 0x0000000706027210 */ /* 0x000fc80007f1e0ff */
[----:B------:R-:W-:-:S05]  /*0f30*/  LEA.HI.X.SX32 R3, R6, R5, 0x1, P0 ;  /* 0x0000000506037211 */ /* 0x000fca00000f0eff */
[----:B------:R-:W-:Y:S04]  /*0f40*/  STG.E.U8 desc[UR4][R2.64], RZ ;  /* 0x000000ff02007986 */ /* 0x000fe8000c101104 */
[----:B------:R-:W-:Y:S04]  /*0f50*/  STG.E.U8 desc[UR4][R2.64+0x1], RZ ;  /* 0x000001ff02007986 */ /* 0x000fe8000c101104 */
[----:B------:R-:W-:Y:S01]  /*0f60*/  STG.E.U8 desc[UR4][R2.64+0x2], RZ ;  /* 0x000002ff02007986 */ /* 0x000fe2000c101104 */
[----:B------:R-:W-:Y:S05]  /*0f70*/  EXIT ;  /* 0x000000000000794d */ /* 0x000fea0003800000 */
.L_x_21:
[----:B------:R-:W-:Y:S01]  /*0f80*/  I2FP.F32.U32 R9, R3 ;  /* 0x0000000300097245 */ /* 0x000fe20000201000 */
[----:B------:R-:W0:Y:S01]  /*0f90*/  LDCU UR6, c[0x0][0x3bc] ;  /* 0x00007780ff0677ac */ /* 0x000e220008000800 */
[----:B------:R-:W-:Y:S02]  /*0fa0*/  BSSY.RECONVERGENT B0, `(.L_x_22) ;  /* 0x000000e000007945 */ /* 0x000fe40003800200 */
[----:B------:R-:W1:Y:S08]  /*0fb0*/  MUFU.RCP R4, R9 ;  /* 0x0000000900047308 */ /* 0x000e700000001000 */
[----:B------:R-:W2:Y:S01]  /*0fc0*/  FCHK P0, R25, R9 ;  /* 0x0000000919007302 */ /* 0x000ea20000000000 */
[----:B0-----:R-:W-:-:S02]  /*0fd0*/  VIADD R8, R6, UR6 ;  /* 0x0000000606087c36 */ /* 0x001fc40008000000 */
[----:B-1----:R-:W-:Y:S02]  /*0fe0*/  FFMA R3, -R9, R4, 1 ;  /* 0x3f80000009037423 */ /* 0x002fe40000000104 */
[----:B------:R-:W-:Y:S02]  /*0ff0*/  IMAD R8, R8, 0x3, RZ ;  /* 0x0000000308087824 */ /* 0x000fe400078e02ff */
[----:B------:R-:W-:-:S04]  /*1000*/  FFMA R4, R4, R3, R4 ;  /* 0x0000000304047223 */ /* 0x000fc80000000004 */
[----:B------:R-:W-:-:S04]  /*1010*/  FFMA R3, R4, R25, RZ ;  /* 0x0000001904037223 */ /* 0x000fc800000000ff */
[----:B------:R-:W-:-:S04]  /*1020*/  FFMA R6, -R9, R3, R25 ;  /* 0x0000000309067223 */ /* 0x000fc80000000119 */
[----:B------:R-:W-:Y:S01]  /*1030*/  FFMA R3, R4, R6, R3 ;  /* 0x0000000604037223 */ /* 0x000fe20000000003 */
[----:B--2---:R-:W-:Y:S06]  /*1040*/  @!P0 BRA `(.L_x_23) ;  /* 0x00000000000c8947 */ /* 0x004fec0003800000 */
[----:B------:R-:W-:Y:S01]  /*1050*/  IMAD.MOV.U32 R4, RZ, RZ, R9 ;  /* 0x000000ffff047224 */ /* 0x000fe200078e0009 */
[----:B------:R-:W-:-:S07]  /*1060*/  MOV R10, 0x1080 ;  /* 0x00001080000a7802 */ /* 0x000fce0000000f00 */
[----:B------:R-:W-:Y:S05]  /*1070*/  CALL.REL.NOINC `($__internal_1_$__cuda_sm3x_div_rn_noftz_f32_slowpath) ;  /* 0x0000000000a47944 */ /* 0x000fea0003c00000 */
.L_x_23:
[----:B------:R-:W-:Y:S05]  /*1080*/  BSYNC.RECONVERGENT B0 ;  /* 0x0000000000007941 */ /* 0x000fea0003800200 */
.L_x_22:
[----:B------:R-:W-:Y:S01]  /*1090*/  FADD R4, R3, 0.5 ;  /* 0x3f00000003047421 */ /* 0x000fe20000000000 */
[----:B------:R-:W0:Y:S01]  /*10a0*/  MUFU.RCP R10, R9 ;  /* 0x00000009000a7308 */ /* 0x000e220000001000 */
[C---:B------:R-:W-:Y:S01]  /*10b0*/  IADD3 R6, P0, PT, R8.reuse, R7, RZ ;  /* 0x0000000708067210 */ /* 0x040fe20007f1e0ff */
[----:B------:R-:W-:Y:S03]  /*10c0*/  BSSY.RECONVERGENT B0, `(.L_x_24) ;  /* 0x000000f000007945 */ /* 0x000fe60003800200 */
[----:B------:R-:W-:-:S03]  /*10d0*/  LEA.HI.X.SX32 R7, R8, R5, 0x1, P0 ;  /* 0x0000000508077211 */ /* 0x000fc600000f0eff */
[----:B------:R-:W1:Y:S08]  /*10e0*/  F2I.U32.TRUNC.NTZ R11, R4 ;  /* 0x00000004000b7305 */ /* 0x000e70000020f000 */
[----:B------:R-:W2:Y:S01]  /*10f0*/  FCHK P0, R0, R9 ;  /* 0x0000000900007302 */ /* 0x000ea20000000000 */
[----:B0-----:R-:W-:-:S04]  /*1100*/  FFMA R3, -R9, R10, 1 ;  /* 0x3f80000009037423 */ /* 0x001fc8000000010a */
[----:B------:R-:W-:Y:S01]  /*1110*/  FFMA R3, R10, R3, R10 ;  /* 0x000000030a037223 */ /* 0x000fe2000000000a */
[----:B-1----:R0:W-:Y:S03]  /*1120*/  STG.E.U8 desc[UR4][R6.64], R11 ;  /* 0x0000000b06007986 */ /* 0x0021e6000c101104 */
[----:B------:R-:W-:-:S04]  /*1130*/  FFMA R8, R3, R0, RZ ;  /* 0x0000000003087223 */ /* 0x000fc800000000ff */
[----:B------:R-:W-:-:S04]  /*1140*/  FFMA R5, -R9, R8, R0 ;  /* 0x0000000809057223 */ /* 0x000fc80000000100 */
[----:B------:R-:W-:Y:S01]  /*1150*/  FFMA R3, R3, R5, R8 ;  /* 0x0000000503037223 */ /* 0x000fe20000000008 */
[----:B--2---:R-:W-:Y:S06]  /*1160*/  @!P0 BRA `(.L_x_25) ;  /* 0x0000000000108947 */ /* 0x004fec0003800000 */
[----:B------:R-:W-:Y:S01]  /*1170*/  IMAD.MOV.U32 R25, RZ, RZ, R0 ;  /* 0x000000ffff197224 */ /* 0x000fe200078e0000 */
[----:B------:R-:W-:Y:S01]  /*1180*/  MOV R10, 0x11b0 ;  /* 0x000011b0000a7802 */ /* 0x000fe20000000f00 */
[----:B------:R-:W-:-:S07]  /*1190*/  IMAD.MOV.U32 R4, RZ, RZ, R9 ;  /* 0x000000ffff047224 */ /* 0x000fce00078e0009 */
[----:B0-----:R-:W-:Y:S05]  /*11a0*/  CALL.REL.NOINC `($__internal_1_$__cuda_sm3x_div_rn_noftz_f32_slowpath) ;  /* 0x0000000000587944 */ /* 0x001fea0003c00000 */
.L_x_25:
[----:B------:R-:W-:Y:S05]  /*11b0*/  BSYNC.RECONVERGENT B0 ;  /* 0x0000000000007941 */ /* 0x000fea0003800200 */
.L_x_24:
[----:B------:R-:W-:Y:S01]  /*11c0*/  FADD R0, R3, 0.5 ;  /* 0x3f00000003007421 */ /* 0x000fe20000000000 */
[----:B------:R-:W1:Y:S01]  /*11d0*/  MUFU.RCP R4, R9 ;  /* 0x0000000900047308 */ /* 0x000e620000001000 */
[----:B------:R-:W-:Y:S07]  /*11e0*/  BSSY.RECONVERGENT B0, `(.L_x_26) ;  /* 0x000000e000007945 */ /* 0x000fee0003800200 */
[----:B------:R-:W2:Y:S08]  /*11f0*/  F2I.U32.TRUNC.NTZ R5, R0 ;  /* 0x0000000000057305 */ /* 0x000eb0000020f000 */
[----:B------:R-:W3:Y:S01]  /*1200*/  FCHK P0, R2, R9 ;  /* 0x0000000902007302 */ /* 0x000ee20000000000 */
[----:B-1----:R-:W-:-:S04]  /*1210*/  FFMA R3, -R9, R4, 1 ;  /* 0x3f80000009037423 */ /* 0x002fc80000000104 */
[----:B------:R-:W-:Y:S01]  /*1220*/  FFMA R3, R4, R3, R4 ;  /* 0x0000000304037223 */ /* 0x000fe20000000004 */
[----:B--2---:R1:W-:Y:S03]  /*1230*/  STG.E.U8 desc[UR4][R6.64+0x1], R5 ;  /* 0x0000010506007986 */ /* 0x0043e6000c101104 */
[----:B------:R-:W-:-:S04]  /*1240*/  FFMA R4, R3, R2, RZ ;  /* 0x0000000203047223 */ /* 0x000fc800000000ff */
[----:B0-----:R-:W-:-:S04]  /*1250*/  FFMA R11, -R9, R4, R2 ;  /* 0x00000004090b7223 */ /* 0x001fc80000000102 */
[----:B------:R-:W-:Y:S01]  /*1260*/  FFMA R3, R3, R11, R4 ;  /* 0x0000000b03037223 */ /* 0x000fe20000000004 */
[----:B---3--:R-:W-:Y:S06]  /*1270*/  @!P0 BRA `(.L_x_27) ;  /* 0x0000000000108947 */ /* 0x008fec0003800000 */
[----:B------:R-:W-:Y:S01]  /*1280*/  IMAD.MOV.U32 R25, RZ, RZ, R2 ;  /* 0x000000ffff197224 */ /* 0x000fe200078e0002 */
[----:B------:R-:W-:Y:S01]  /*1290*/  MOV R10, 0x12c0 ;  /* 0x000012c0000a7802 */ /* 0x000fe20000000f00 */
[----:B------:R-:W-:-:S07]  /*12a0*/  IMAD.MOV.U32 R4, RZ, RZ, R9 ;  /* 0x000000ffff047224 */ /* 0x000fce00078e0009 */
[----:B-1----:R-:W-:Y:S05]  /*12b0*/  CALL.REL.NOINC `($__internal_1_$__cuda_sm3x_div_rn_noftz_f32_slowpath) ;  /* 0x0000000000147944 */ /* 0x002fea0003c00000 */
.L_x_27:
[----:B------:R-:W-:Y:S05]  /*12c0*/  BSYNC.RECONVERGENT B0 ;  /* 0x0000000000007941 */ /* 0x000fea0003800200 */
.L_x_26:
[----:B------:R-:W-:-:S06]  /*12d0*/  FADD R3, R3, 0.5 ;  /* 0x3f00000003037421 */ /* 0x000fcc0000000000 */
[----:B------:R-:W0:Y:S02]  /*12e0*/  F2I.U32.TRUNC.NTZ R3, R3 ;  /* 0x0000000300037305 */ /* 0x000e24000020f000 */
[----:B0-----:R-:W-:Y:S01]  /*12f0*/  STG.E.U8 desc[UR4][R6.64+0x2], R3 ;  /* 0x0000020306007986 */ /* 0x001fe2000c101104 */
[----:B------:R-:W-:Y:S05]  /*1300*/  EXIT ;  /* 0x000000000000794d */ /* 0x000fea0003800000 */
        .weak           $__internal_1_$__cuda_sm3x_div_rn_noftz_f32_slowpath
        .type           $__internal_1_$__cuda_sm3x_div_rn_noftz_f32_slowpath,@function
        .size           $__internal_1_$__cuda_sm3x_div_rn_noftz_f32_slowpath,(.L_x_85 - $__internal_1_$__cuda_sm3x_div_rn_noftz_f32_slowpath)
$__internal_1_$__cuda_sm3x_div_rn_noftz_f32_slowpath:
[----:B------:R-:W-:Y:S01]  /*1310*/  SHF.R.U32.HI R11, RZ, 0x17, R4 ;  /* 0x00000017ff0b7819 */ /* 0x000fe20000011604 */
[----:B------:R-:W-:Y:S01]  /*1320*/  BSSY.RECONVERGENT B1, `(.L_x_28) ;  /* 0x0000062000017945 */ /* 0x000fe20003800200 */
[----:B------:R-:W-:Y:S02]  /*1330*/  SHF.R.U32.HI R3, RZ, 0x17, R25 ;  /* 0x00000017ff037819 */ /* 0x000fe40000011619 */
[----:B------:R-:W-:Y:S02]  /*1340*/  LOP3.LUT R11, R11, 0xff, RZ, 0xc0, !PT ;  /* 0x000000ff0b0b7812 */ /* 0x000fe400078ec0ff */
[----:B------:R-:W-:-:S03]  /*1350*/  LOP3.LUT R14, R3, 0xff, RZ, 0xc0, !PT ;  /* 0x000000ff030e7812 */ /* 0x000fc600078ec0ff */
[----:B------:R-:W-:Y:S02]  /*1360*/  VIADD R13, R11, 0xffffffff ;  /* 0xffffffff0b0d7836 */ /* 0x000fe40000000000 */
[----:B------:R-:W-:-:S03]  /*1370*/  VIADD R3, R14, 0xffffffff ;  /* 0xffffffff0e037836 */ /* 0x000fc60000000000 */
        /* <DEDUP_REMOVED lines=25> */
[----:B------:R-:W-:Y:S02]  /*1510*/  @!P1 FFMA R4, R4, 1.84467440737095516160e+19, RZ ;  /* 0x5f80000004049823 */ /* 0x000fe400000000ff */
[----:B------:R-:W-:-:S07]  /*1520*/  @!P1 VIADD R12, R12, 0x40 ;  /* 0x000000400c0c9836 */ /* 0x000fce0000000000 */
.L_x_29:
[----:B------:R-:W-:Y:S01]  /*1530*/  LEA R3, R11, 0xc0800000, 0x17 ;  /* 0xc08000000b037811 */ /* 0x000fe200078eb8ff */
[----:B------:R-:W-:Y:S01]  /*1540*/  VIADD R14, R14, 0xffffff81 ;  /* 0xffffff810e0e7836 */ /* 0x000fe20000000000 */
[----:B------:R-:W-:Y:S03]  /*1550*/  BSSY.RECONVERGENT B2, `(.L_x_34) ;  /* 0x0000035000027945 */ /* 0x000fe60003800200 */
[----:B------:R-:W-:Y:S02]  /*1560*/  IMAD.IADD R15, R4, 0x1, -R3 ;  /* 0x00000001040f7824 */ /* 0x000fe400078e0a03 */
[C---:B------:R-:W-:Y:S02]  /*1570*/  IMAD R3, R14.reuse, -0x800000, R25 ;  /* 0xff8000000e037824 */ /* 0x040fe400078e0219 */
[----:B------:R0:W1:Y:S01]  /*1580*/  MUFU.RCP R4, R15 ;  /* 0x0000000f00047308 */ /* 0x0000620000001000 */
[----:B------:R-:W-:Y:S01]  /*1590*/  FADD.FTZ R16, -R15, -RZ ;  /* 0x800000ff0f107221 */ /* 0x000fe20000010100 */
[----:B0-----:R-:W-:-:S05]  /*15a0*/  IADD3 R15, PT, PT, R14, 0x7f, -R11 ;  /* 0x0000007f0e0f7810 */ /* 0x001fca0007ffe80b */
[----:B------:R-:W-:Y:S02]  /*15b0*/  IMAD.IADD R12, R15, 0x1, R12 ;  /* 0x000000010f0c7824 */ /* 0x000fe400078e020c */
[----:B-1----:R-:W-:-:S04]  /*15c0*/  FFMA R13, R4, R16, 1 ;  /* 0x3f800000040d7423 */ /* 0x002fc80000000010 */
[----:B------:R-:W-:-:S04]  /*15d0*/  FFMA R4, R4, R13, R4 ;  /* 0x0000000d04047223 */ /* 0x000fc80000000004 */
[----:B------:R-:W-:-:S04]  /*15e0*/  FFMA R13, R3, R4, RZ ;  /* 0x00000004030d7223 */ /* 0x000fc800000000ff */
[----:B------:R-:W-:-:S04]  /*15f0*/  FFMA R17, R16, R13, R3 ;  /* 0x0000000d10117223 */ /* 0x000fc80000000003 */
[----:B------:R-:W-:-:S04]  /*1600*/  FFMA R13, R4, R17, R13 ;  /* 0x00000011040d7223 */ /* 0x000fc8000000000d */
[----:B------:R-:W-:-:S04]  /*1610*/  FFMA R16, R16, R13, R3 ;  /* 0x0000000d10107223 */ /* 0x000fc80000000003 */
[----:B------:R-:W-:-:S05]  /*1620*/  FFMA R3, R4, R16, R13 ;  /* 0x0000001004037223 */ /* 0x000fca000000000d */
[----:B------:R-:W-:-:S04]  /*1630*/  SHF.R.U32.HI R11, RZ, 0x17, R3 ;  /* 0x00000017ff0b7819 */ /* 0x000fc80000011603 */
[----:B------:R-:W-:-:S05]  /*1640*/  LOP3.LUT R11, R11, 0xff, RZ, 0xc0, !PT ;  /* 0x000000ff0b0b7812 */ /* 0x000fca00078ec0ff */
[----:B------:R-:W-:-:S04]  /*1650*/  IMAD.IADD R14, R11, 0x1, R12 ;  /* 0x000000010b0e7824 */ /* 0x000fc800078e020c */
        /* <DEDUP_REMOVED lines=10> */
[-CC-:B------:R-:W-:Y:S01]  /*1700*/  FFMA.RZ R11, R4, R16.reuse, R13.reuse ;  /* 0x00000010040b7223 */ /* 0x180fe2000000c00d */
[C---:B------:R-:W-:Y:S02]  /*1710*/  ISETP.NE.AND P2, PT, R14.reuse, RZ, PT ;  /* 0x000000ff0e00720c */ /* 0x040fe40003f45270 */
[----:B------:R-:W-:Y:S02]  /*1720*/  ISETP.NE.AND P1, PT, R14, RZ, PT ;  /* 0x000000ff0e00720c */ /* 0x000fe40003f25270 */
[----:B------:R-:W-:Y:S01]  /*1730*/  LOP3.LUT R12, R11, 0x7fffff, RZ, 0xc0, !PT ;  /* 0x007fffff0b0c7812 */ /* 0x000fe200078ec0ff */
[CCC-:B------:R-:W-:Y:S01]  /*1740*/  FFMA.RP R11, R4.reuse, R16.reuse, R13.reuse ;  /* 0x00000010040b7223 */ /* 0x1c0fe2000000800d */
[----:B------:R-:W-:Y:S01]  /*1750*/  FFMA.RM R4, R4, R16, R13 ;  /* 0x0000001004047223 */ /* 0x000fe2000000400d */
[----:B------:R-:W-:Y:S01]  /*1760*/  VIADD R13, R14, 0x20 ;  /* 0x000000200e0d7836 */ /* 0x000fe20000000000 */
[----:B------:R-:W-:Y:S01]  /*1770*/  LOP3.LUT R12, R12, 0x800000, RZ, 0xfc, !PT ;  /* 0x008000000c0c7812 */ /* 0x000fe200078efcff */
[----:B------:R-:W-:-:S02]  /*1780*/  IMAD.MOV R14, RZ, RZ, -R14 ;  /* 0x000000ffff0e7224 */ /* 0x000fc400078e0a0e */
        /* <DEDUP_REMOVED lines=9> */
[----:B------:R-:W-:-:S05]  /*1820*/  LOP3.LUT R4, R4, R11, RZ, 0xc0, !PT ;  /* 0x0000000b04047212 */ /* 0x000fca00078ec0ff */
[----:B------:R-:W-:-:S05]  /*1830*/  IMAD.IADD R4, R13, 0x1, R4 ;  /* 0x000000010d047824 */ /* 0x000fca00078e0204 */
[----:B------:R-:W-:Y:S01]  /*1840*/  LOP3.LUT R3, R4, R3, RZ, 0xfc, !PT ;  /* 0x0000000304037212 */ /* 0x000fe200078efcff */
[----:B------:R-:W-:Y:S06]  /*1850*/  BRA `(.L_x_37) ;  /* 0x0000000000107947 */ /* 0x000fec0003800000 */
.L_x_36:
[----:B------:R-:W-:-:S04]  /*1860*/  LOP3.LUT R3, R3, 0x80000000, RZ, 0xc0, !PT ;  /* 0x8000000003037812 */ /* 0x000fc800078ec0ff */
[----:B------:R-:W-:Y:S01]  /*1870*/  LOP3.LUT R3, R3, 0x7f800000, RZ, 0xfc, !PT ;  /* 0x7f80000003037812 */ /* 0x000fe200078efcff */
[----:B------:R-:W-:Y:S06]  /*1880*/  BRA `(.L_x_37) ;  /* 0x0000000000047947 */ /* 0x000fec0003800000 */
.L_x_35:
[----:B------:R-:W-:-:S07]  /*1890*/  IMAD R3, R12, 0x800000, R3 ;  /* 0x008000000c037824 */ /* 0x000fce00078e0203 */
.L_x_37:
[----:B------:R-:W-:Y:S05]  /*18a0*/  BSYNC.RECONVERGENT B2 ;  /* 0x0000000000027941 */ /* 0x000fea0003800200 */
.L_x_34:
[----:B------:R-:W-:Y:S05]  /*18b0*/  BRA `(.L_x_38) ;  /* 0x0000000000207947 */ /* 0x000fea0003800000 */
.L_x_33:
[----:B------:R-:W-:-:S04]  /*18c0*/  LOP3.LUT R3, R4, 0x80000000, R25, 0x48, !PT ;  /* 0x8000000004037812 */ /* 0x000fc800078e4819 */
[----:B------:R-:W-:Y:S01]  /*18d0*/  LOP3.LUT R3, R3, 0x7f800000, RZ, 0xfc, !PT ;  /* 0x7f80000003037812 */ /* 0x000fe200078efcff */
[----:B------:R-:W-:Y:S06]  /*18e0*/  BRA `(.L_x_38) ;  /* 0x0000000000147947 */ /* 0x000fec0003800000 */
.L_x_32:
[----:B------:R-:W-:Y:S01]  /*18f0*/  LOP3.LUT R3, R4, 0x80000000, R25, 0x48, !PT ;  /* 0x8000000004037812 */ /* 0x000fe200078e4819 */
[----:B------:R-:W-:Y:S06]  /*1900*/  BRA `(.L_x_38) ;  /* 0x00000000000c7947 */ /* 0x000fec0003800000 */
.L_x_31:
[----:B------:R-:W0:Y:S01]  /*1910*/  MUFU.RSQ R3, -QNAN ;  /* 0xffc0000000037908 */ /* 0x000e220000001400 */
[----:B------:R-:W-:Y:S05]  /*1920*/  BRA `(.L_x_38) ;  /* 0x0000000000047947 */ /* 0x000fea0003800000 */
.L_x_30:
[----:B------:R-:W-:-:S07]  /*1930*/  FADD.FTZ R3, R25, R4 ;  /* 0x0000000419037221 */ /* 0x000fce0000010000 */
.L_x_38:
[----:B------:R-:W-:Y:S05]  /*1940*/  BSYNC.RECONVERGENT B1 ;  /* 0x0000000000017941 */ /* 0x000fea0003800200 */
.L_x_28:
[----:B------:R-:W-:-:S04]  /*1950*/  IMAD.MOV.U32 R11, RZ, RZ, 0x0 ;  /* 0x00000000ff0b7424 */ /* 0x000fc800078e00ff */
[----:B0-----:R-:W-:Y:S05]  /*1960*/  RET.REL.NODEC R10 `(_Z30nppiResize_8u_C3R_super_kernelPKhi8NppiSize8NppiRectPhiS1_S2_) ;  /* 0xffffffe40aa47950 */ /* 0x001fea0003c3ffff */
.L_x_39:
        /* <DEDUP_REMOVED lines=9> */
.L_x_85:


//--------------------- .text._Z31nppiResize_8u_C3R_linear_kernelPKhi8NppiSize8NppiRectPhiS1_S2_ --------------------------
	.section	.text._Z31nppiResize_8u_C3R_linear_kernelPKhi8NppiSize8NppiRectPhiS1_S2_,"ax",@progbits
	.align	128
        .global         _Z31nppiResize_8u_C3R_linear_kernelPKhi8NppiSize8NppiRectPhiS1_S2_
        .type           _Z31nppiResize_8u_C3R_linear_kernelPKhi8NppiSize8NppiRectPhiS1_S2_,@function
        .size           _Z31nppiResize_8u_C3R_linear_kernelPKhi8NppiSize8NppiRectPhiS1_S2_,(.L_x_86 - _Z31nppiResize_8u_C3R_linear_kernelPKhi8NppiSize8NppiRectPhiS1_S2_)
        .other          _Z31nppiResize_8u_C3R_linear_kernelPKhi8NppiSize8NppiRectPhiS1_S2_,@"STO_CUDA_ENTRY STV_DEFAULT"
_Z31nppiResize_8u_C3R_linear_kernelPKhi8NppiSize8NppiRectPhiS1_S2_:
.text._Z31nppiResize_8u_C3R_linear_kernelPKhi8NppiSize8NppiRectPhiS1_S2_:
        /* <DEDUP_REMOVED lines=26> */
[----:B------:R-:W-:Y:S05]  /*01a0*/  CALL.REL.NOINC `($__internal_2_$__cuda_sm3x_div_rn_noftz_f32_slowpath) ;  /* 0x0000000400e87944 */ /* 0x000fea0003c00000 */
[----:B------:R-:W-:-:S07]  /*01b0*/  IMAD.MOV.U32 R5, RZ, RZ, R0 ;  /* 0x000000ffff057224 */ /* 0x000fce00078e0000 */
.L_x_40:
        /* <DEDUP_REMOVED lines=14> */
[----:B------:R-:W-:Y:S05]  /*02a0*/  CALL.REL.NOINC `($__internal_2_$__cuda_sm3x_div_rn_noftz_f32_slowpath) ;  /* 0x0000000400a87944 */ /* 0x000fea0003c00000 */
[----:B------:R-:W-:-:S07]  /*02b0*/  IMAD.MOV.U32 R8, RZ, RZ, R0 ;  /* 0x000000ffff087224 */ /* 0x000fce00078e0000 */
.L_x_41:
[----:B------:R-:W0:Y:S01]  /*02c0*/  LDC.64 R6, c[0x0][0x398] ;  /* 0x0000e600ff067b82 */ /* 0x000e220000000a00 */
[----:B------:R-:W-:Y:S01]  /*02d0*/  I2FP.F32.U32 R3, R2 ;  /* 0x0000000200037245 */ /* 0x000fe20000201000 */
[----:B------:R-:W1:Y:S01]  /*02e0*/  LDCU UR6, c[0x0][0x388] ;  /* 0x00007100ff0677ac */ /* 0x000e620008000800 */
[----:B------:R-:W2:Y:S05]  /*02f0*/  LDCU.64 UR8, c[0x0][0x380] ;  /* 0x00007000ff0877ac */ /* 0x000eaa0008000a00 */
[----:B------:R-:W3:Y:S01]  /*0300*/  LDC R14, c[0x0][0x394] ;  /* 0x0000e500ff0e7b82 */ /* 0x000ee20000000800 */
[----:B------:R-:W4:Y:S01]  /*0310*/  LDCU UR7, c[0x0][0x3b0] ;  /* 0x00007600ff0777ac */ /* 0x000f220008000800 */
[----:B------:R-:W5:Y:S06]  /*0320*/  LDCU.64 UR10, c[0x0][0x3a8] ;  /* 0x00007500ff0a77ac */ /* 0x000f6c0008000a00 */
[----:B------:R-:W1:Y:S01]  /*0330*/  LDC R11, c[0x0][0x3a0] ;  /* 0x0000e800ff0b7b82 */ /* 0x000e620000000800 */
[----:B0-----:R-:W-:-:S05]  /*0340*/  I2FP.F32.S32 R0, R6 ;  /* 0x0000000600007245 */ /* 0x001fca0000201400 */
[----:B------:R-:W-:Y:S01]  /*0350*/  FFMA R0, R3, R8, R0 ;  /* 0x0000000803007223 */ /* 0x000fe20000000000 */
[----:B------:R-:W-:Y:S02]  /*0360*/  I2FP.F32.S32 R8, R4 ;  /* 0x0000000400087245 */ /* 0x000fe40000201400 */
[----:B---3--:R-:W-:Y:S01]  /*0370*/  I2FP.F32.S32 R3, R14 ;  /* 0x0000000e00037245 */ /* 0x008fe20000201400 */
[----:B------:R-:W0:Y:S01]  /*0380*/  F2I.TRUNC.NTZ R9, R0 ;  /* 0x0000000000097305 */ /* 0x000e22000020f100 */
[----:B------:R-:W-:-:S03]  /*0390*/  IADD3 R7, PT, PT, R7, -0x1, R14 ;  /* 0xffffffff07077810 */ /* 0x000fc60007ffe00e */
[----:B------:R-:W-:Y:S01]  /*03a0*/  FFMA R3, R8, R5, R3 ;  /* 0x0000000508037223 */ /* 0x000fe20000000003 */
[----:B-1----:R-:W-:-:S03]  /*03b0*/  IADD3 R10, PT, PT, R11, -0x1, R6 ;  /* 0xffffffff0b0a7810 */ /* 0x002fc60007ffe006 */
[----:B------:R-:W1:Y:S01]  /*03c0*/  F2I.TRUNC.NTZ R8, R3 ;  /* 0x0000000300087305 */ /* 0x000e62000020f100 */
[C---:B0-----:R-:W-:Y:S02]  /*03d0*/  VIMNMX R5, PT, PT, R9.reuse, R6, !PT ;  /* 0x0000000609057248 */ /* 0x041fe40007fe0100 */
[----:B------:R-:W-:-:S03]  /*03e0*/  VIADDMNMX R10, R9, 0x1, R10, PT ;  /* 0x00000001090a7846 */ /* 0x000fc6000380010a */
[----:B------:R-:W-:Y:S02]  /*03f0*/  IMAD R6, R5, UR6, RZ ;  /* 0x0000000605067c24 */ /* 0x000fe4000f8e02ff */
[----:B------:R-:W-:Y:S01]  /*0400*/  IMAD R10, R10, UR6, RZ ;  /* 0x000000060a0a7c24 */ /* 0x000fe2000f8e02ff */
[C---:B-1----:R-:W-:Y:S01]  /*0410*/  VIMNMX R14, PT, PT, R8.reuse, R14, !PT ;  /* 0x0000000e080e7248 */ /* 0x042fe20007fe0100 */
[----:B------:R-:W0:Y:S01]  /*0420*/  LDCU UR6, c[0x0][0x3c0] ;  /* 0x00007800ff0677ac */ /* 0x000e220008000800 */
[----:B------:R-:W-:Y:S02]  /*0430*/  VIADDMNMX R7, R8, 0x1, R7, PT ;  /* 0x0000000108077846 */ /* 0x000fe40003800107 */
[----:B--2---:R-:W-:Y:S01]  /*0440*/  IADD3 R15, P0, PT, R6, UR8, RZ ;  /* 0x00000008060f7c10 */ /* 0x004fe2000ff1e0ff */
[----:B------:R-:W-:Y:S01]  /*0450*/  IMAD R8, R14, 0x3, RZ ;  /* 0x000000030e087824 */ /* 0x000fe200078e02ff */
[----:B------:R-:W-:Y:S01]  /*0460*/  IADD3 R13, P1, PT, R10, UR8, RZ ;  /* 0x000000080a0d7c10 */ /* 0x000fe2000ff3e0ff */
[----:B------:R-:W-:Y:S01]  /*0470*/  IMAD R7, R7, 0x3, RZ ;  /* 0x0000000307077824 */ /* 0x000fe200078e02ff */
[----:B------:R-:W-:Y:S01]  /*0480*/  LEA.HI.X.SX32 R18, R6, UR9, 0x1, P0 ;  /* 0x0000000906127c11 */ /* 0x000fe200080f0eff */
[----:B------:R-:W1:Y:S01]  /*0490*/  LDCU UR8, c[0x0][0x3bc] ;  /* 0x00007780ff0877ac */ /* 0x000e620008000800 */
[----:B------:R-:W-:-:S02]  /*04a0*/  LEA.HI.X.SX32 R16, R10, UR9, 0x1, P1 ;  /* 0x000000090a107c11 */ /* 0x000fc400088f0eff */
[----:B------:R-:W-:Y:S02]  /*04b0*/  SHF.R.S32.HI R9, RZ, 0x1f, R8 ;  /* 0x0000001fff097819 */ /* 0x000fe40000011408 */
[----:B------:R-:W-:Y:S02]  /*04c0*/  SHF.R.S32.HI R11, RZ, 0x1f, R7 ;  /* 0x0000001fff0b7819 */ /* 0x000fe40000011407 */
[CC--:B------:R-:W-:Y:S02]  /*04d0*/  IADD3 R12, P0, PT, R8.reuse, R15.reuse, RZ ;  /* 0x0000000f080c7210 */ /* 0x0c0fe40007f1e0ff */
[C---:B------:R-:W-:Y:S02]  /*04e0*/  IADD3 R6, P1, PT, R7.reuse, R15, RZ ;  /* 0x0000000f07067210 */ /* 0x040fe40007f3e0ff */
[-C--:B------:R-:W-:Y:S02]  /*04f0*/  IADD3 R8, P2, PT, R8, R13.reuse, RZ ;  /* 0x0000000d08087210 */ /* 0x080fe40007f5e0ff */
[----:B------:R-:W-:Y:S01]  /*0500*/  IADD3 R10, P3, PT, R7, R13, RZ ;  /* 0x0000000d070a7210 */ /* 0x000fe20007f7e0ff */
[----:B------:R-:W-:-:S02]  /*0510*/  IMAD.X R13, R9, 0x1, R18, P0 ;  /* 0x00000001090d7824 */ /* 0x000fc400000e0612 */
[----:B------:R-:W-:Y:S02]  /*0520*/  IMAD.X R7, R11, 0x1, R18, P1 ;  /* 0x000000010b077824 */ /* 0x000fe400008e0612 */
[--C-:B------:R-:W-:Y:S01]  /*0530*/  IMAD.X R9, R9, 0x1, R16.reuse, P2 ;  /* 0x0000000109097824 */ /* 0x100fe200010e0610 */
[----:B------:R-:W2:Y:S01]  /*0540*/  LDG.E.U8 R15, desc[UR4][R12.64] ;  /* 0x000000040c0f7981 */ /* 0x000ea2000c1e1100 */
[----:B------:R-:W-:-:S03]  /*0550*/  IMAD.X R11, R11, 0x1, R16, P3 ;  /* 0x000000010b0b7824 */ /* 0x000fc600018e0610 */
[----:B------:R-:W3:Y:S04]  /*0560*/  LDG.E.U8 R17, desc[UR4][R6.64] ;  /* 0x0000000406117981 */ /* 0x000ee8000c1e1100 */
[----:B------:R-:W3:Y:S04]  /*0570*/  LDG.E.U8 R18, desc[UR4][R8.64] ;  /* 0x0000000408127981 */ /* 0x000ee8000c1e1100 */
[----:B------:R-:W3:Y:S01]  /*0580*/  LDG.E.U8 R19, desc[UR4][R10.64] ;  /* 0x000000040a137981 */ /* 0x000ee2000c1e1100 */
[----:B------:R-:W-:Y:S02]  /*0590*/  I2FP.F32.S32 R14, R14 ;  /* 0x0000000e000e7245 */ /* 0x000fe40000201400 */
[----:B------:R-:W-:-:S03]  /*05a0*/  I2FP.F32.S32 R5, R5 ;  /* 0x0000000500057245 */ /* 0x000fc60000201400 */
[----:B------:R-:W-:Y:S02]  /*05b0*/  FADD R3, R3, -R14 ;  /* 0x8000000e03037221 */ /* 0x000fe40000000000 */
[----:B------:R-:W-:Y:S01]  /*05c0*/  FADD R0, R0, -R5 ;  /* 0x8000000500007221 */ /* 0x000fe20000000000 */
[----:B-1----:R-:W-:Y:S02]  /*05d0*/  VIADD R4, R4, UR8 ;  /* 0x0000000804047c36 */ /* 0x002fe40008000000 */
[----:B0-----:R-:W-:Y:S02]  /*05e0*/  VIADD R2, R2, UR6 ;  /* 0x0000000602027c36 */ /* 0x001fe40008000000 */
[----:B------:R-:W-:Y:S02]  /*05f0*/  IMAD R5, R4, 0x3, RZ ;  /* 0x0000000304057824 */ /* 0x000fe400078e02ff */
[----:B----4-:R-:W-:-:S05]  /*0600*/  IMAD R2, R2, UR7, RZ ;  /* 0x0000000702027c24 */ /* 0x010fca000f8e02ff */
[--C-:B-----5:R-:W-:Y:S02]  /*0610*/  IADD3 R4, P0, P1, R5, UR10, R2.reuse ;  /* 0x0000000a05047c10 */ /* 0x120fe4000f91e002 */
[----:B------:R-:W-:Y:S02]  /*0620*/  SHF.R.S32.HI R2, RZ, 0x1f, R2 ;  /* 0x0000001fff027819 */ /* 0x000fe40000011402 */
[----:B--2---:R-:W-:Y:S02]  /*0630*/  I2FP.F32.U32 R16, R15 ;  /* 0x0000000f00107245 */ /* 0x004fe40000201000 */
[----:B---3--:R-:W-:Y:S02]  /*0640*/  I2FP.F32.U32 R17, R17 ;  /* 0x0000001100117245 */ /* 0x008fe40000201000 */
[----:B------:R-:W-:Y:S02]  /*0650*/  I2FP.F32.U32 R18, R18 ;  /* 0x0000001200127245 */ /* 0x000fe40000201000 */
[----:B------:R-:W-:Y:S01]  /*0660*/  I2FP.F32.U32 R19, R19 ;  /* 0x0000001300137245 */ /* 0x000fe20000201000 */
[----:B------:R-:W-:-:S04]  /*0670*/  FADD R17, -R16, R17 ;  /* 0x0000001110117221 */ /* 0x000fc80000000100 */
[----:B------:R-:W-:Y:S01]  /*0680*/  FADD R19, -R18, R19 ;  /* 0x0000001312137221 */ /* 0x000fe20000000100 */
[----:B------:R-:W-:-:S03]  /*0690*/  FFMA R17, R3, R17, R16 ;  /* 0x0000001103117223 */ /* 0x000fc60000000010 */
[----:B------:R-:W-:-:S04]  /*06a0*/  FFMA R18, R3, R19, R18 ;  /* 0x0000001303127223 */ /* 0x000fc80000000012 */
[----:B------:R-:W-:-:S04]  /*06b0*/  FADD R18, -R17, R18 ;  /* 0x0000001211127221 */ /* 0x000fc80000000100 */
[----:B------:R-:W-:-:S04]  /*06c0*/  FFMA R18, R0, R18, R17 ;  /* 0x0000001200127223 */ /* 0x000fc80000000011 */
[----:B------:R-:W-:-:S04]  /*06d0*/  FADD R18, R18, 0.5 ;  /* 0x3f00000012127421 */ /* 0x000fc80000000000 */
[----:B------:R-:W0:Y:S01]  /*06e0*/  F2I.U32.TRUNC.NTZ R15, R18 ;  /* 0x00000012000f7305 */ /* 0x000e22000020f000 */
[----:B------:R-:W-:-:S04]  /*06f0*/  SHF.R.S32.HI R17, RZ, 0x1f, R5 ;  /* 0x0000001fff117819 */ /* 0x000fc80000011405 */
[----:B------:R-:W-:-:S05]  /*0700*/  IADD3.X R5, PT, PT, R17, UR11, R2, P0, P1 ;  /* 0x0000000b11057c10 */ /* 0x000fca00087e2402 */
[----:B0-----:R0:W-:Y:S04]  /*0710*/  STG.E.U8 desc[UR4][R4.64], R15 ;  /* 0x0000000f04007986 */ /* 0x0011e8000c101104 */
[----:B------:R-:W2:Y:S04]  /*0720*/  LDG.E.U8 R2, desc[UR4][R12.64+0x1] ;  /* 0x000001040c027981 */ /* 0x000ea8000c1e1100 */
[----:B------:R-:W3:Y:S04]  /*0730*/  LDG.E.U8 R14, desc[UR4][R6.64+0x1] ;  /* 0x00000104060e7981 */ /* 0x000ee8000c1e1100 */
[----:B------:R-:W4:Y:S04]  /*0740*/  LDG.E.U8 R16, desc[UR4][R8.64+0x1] ;  /* 0x0000010408107981 */ /* 0x000f28000c1e1100 */
[----:B------:R-:W5:Y:S01]  /*0750*/  LDG.E.U8 R19, desc[UR4][R10.64+0x1] ;  /* 0x000001040a137981 */ /* 0x000f62000c1e1100 */
[----:B--2---:R-:W-:-:S02]  /*0760*/  I2FP.F32.U32 R2, R2 ;  /* 0x0000000200027245 */ /* 0x004fc40000201000 */
[----:B---3--:R-:W-:Y:S02]  /*0770*/  I2FP.F32.U32 R17, R14 ;  /* 0x0000000e00117245 */ /* 0x008fe40000201000 */
[----:B----4-:R-:W-:Y:S02]  /*0780*/  I2FP.F32.U32 R16, R16 ;  /* 0x0000001000107245 */ /* 0x010fe40000201000 */
[----:B-----5:R-:W-:Y:S01]  /*0790*/  I2FP.F32.U32 R19, R19 ;  /* 0x0000001300137245 */ /* 0x020fe20000201000 */
[----:B------:R-:W-:-:S04]  /*07a0*/  FADD R17, -R2, R17 ;  /* 0x0000001102117221 */ /* 0x000fc80000000100 */
[----:B------:R-:W-:Y:S01]  /*07b0*/  FADD R19, -R16, R19 ;  /* 0x0000001310137221 */ /* 0x000fe20000000100 */
[----:B------:R-:W-:-:S03]  /*07c0*/  FFMA R17, R3, R17, R2 ;  /* 0x0000001103117223 */ /* 0x000fc60000000002 */
[----:B------:R-:W-:-:S04]  /*07d0*/  FFMA R16, R3, R19, R16 ;  /* 0x0000001303107223 */ /* 0x000fc80000000010 */
[----:B------:R-:W-:-:S04]  /*07e0*/  FADD R16, -R17, R16 ;  /* 0x0000001011107221 */ /* 0x000fc80000000100 */
[----:B------:R-:W-:-:S04]  /*07f0*/  FFMA R16, R0, R16, R17 ;  /* 0x0000001000107223 */ /* 0x000fc80000000011 */
[----:B------:R-:W-:-:S04]  /*0800*/  FADD R16, R16, 0.5 ;  /* 0x3f00000010107421 */ /* 0x000fc80000000000 */
[----:B0-----:R-:W0:Y:S02]  /*0810*/  F2I.U32.TRUNC.NTZ R15, R16 ;  /* 0x00000010000f7305 */ /* 0x001e24000020f000 */
[----:B0-----:R-:W-:Y:S04]  /*0820*/  STG.E.U8 desc[UR4][R4.64+0x1], R15 ;  /* 0x0000010f04007986 */ /* 0x001fe8000c101104 */
        /* <DEDUP_REMOVED lines=15> */
[----:B------:R-:W0:Y:S02]  /*0920*/  F2I.U32.TRUNC.NTZ R3, R14 ;  /* 0x0000000e00037305 */ /* 0x000e24000020f000 */
[----:B0-----:R-:W-:Y:S01]  /*0930*/  STG.E.U8 desc[UR4][R4.64+0x2], R3 ;  /* 0x0000020304007986 */ /* 0x001fe2000c101104 */
[----:B------:R-:W-:Y:S05]  /*0940*/  EXIT ;  /* 0x000000000000794d */ /* 0x000fea0003800000 */
        .weak           $__internal_2_$__cuda_sm3x_div_rn_noftz_f32_slowpath
        .type           $__internal_2_$__cuda_sm3x_div_rn_noftz_f32_slowpath,@function
        .size           $__internal_2_$__cuda_sm3x_div_rn_noftz_f32_slowpath,(.L_x_86 - $__internal_2_$__cuda_sm3x_div_rn_noftz_f32_slowpath)
$__internal_2_$__cuda_sm3x_div_rn_noftz_f32_slowpath:
[----:B------:R-:W-:Y:S02]  /*0950*/  SHF.R.U32.HI R8, RZ, 0x17, R3 ;  /* 0x00000017ff087819 */ /* 0x000fe40000011603 */
        /* <DEDUP_REMOVED lines=32> */
.L_x_42:
[----:B------:R-:W-:-:S05]  /*0b60*/  LEA R8, R12, 0xc0800000, 0x17 ;  /* 0xc08000000c087811 */ /* 0x000fca00078eb8ff */
[----:B------:R-:W-:Y:S02]  /*0b70*/  IMAD.IADD R8, R3, 0x1, -R8 ;  /* 0x0000000103087824 */ /* 0x000fe400078e0a08 */
[----:B------:R-:W-:Y:S02]  /*0b80*/  VIADD R3, R10, 0xffffff81 ;  /* 0xffffff810a037836 */ /* 0x000fe40000000000 */
[----:B------:R0:W1:Y:S01]  /*0b90*/  MUFU.RCP R9, R8 ;  /* 0x0000000800097308 */ /* 0x0000620000001000 */
[----:B------:R-:W-:Y:S01]  /*0ba0*/  FADD.FTZ R11, -R8, -RZ ;  /* 0x800000ff080b7221 */ /* 0x000fe20000010100 */
[C---:B------:R-:W-:Y:S01]  /*0bb0*/  IMAD R0, R3.reuse, -0x800000, R0 ;  /* 0xff80000003007824 */ /* 0x040fe200078e0200 */
        /* <DEDUP_REMOVED lines=23> */
[CCC-:B------:R-:W-:Y:S01]  /*0d30*/  FFMA.RM R8, R14.reuse, R10.reuse, R9.reuse ;  /* 0x0000000a0e087223 */ /* 0x1c0fe20000004009 */
[C---:B------:R-:W-:Y:S02]  /*0d40*/  ISETP.NE.AND P2, PT, R11.reuse, RZ, PT ;  /* 0x000000ff0b00720c */ /* 0x040fe40003f45270 */
[----:B------:R-:W-:Y:S02]  /*0d50*/  ISETP.NE.AND P1, PT, R11, RZ, PT ;  /* 0x000000ff0b00720c */ /* 0x000fe40003f25270 */
[----:B------:R-:W-:Y:S01]  /*0d60*/  LOP3.LUT R7, R3, 0x7fffff, RZ, 0xc0, !PT ;  /* 0x007fffff03077812 */ /* 0x000fe200078ec0ff */
[----:B------:R-:W-:Y:S01]  /*0d70*/  FFMA.RP R3, R14, R10, R9 ;  /* 0x0000000a0e037223 */ /* 0x000fe20000008009 */
[----:B------:R-:W-:Y:S02]  /*0d80*/  VIADD R10, R11, 0x20 ;  /* 0x000000200b0a7836 */ /* 0x000fe40000000000 */
[----:B------:R-:W-:Y:S01]  /*0d90*/  LOP3.LUT R7, R7, 0x800000, RZ, 0xfc, !PT ;  /* 0x0080000007077812 */ /* 0x000fe200078efcff */
[----:B------:R-:W-:Y:S01]  /*0da0*/  IMAD.MOV R9, RZ, RZ, -R11 ;  /* 0x000000ffff097224 */ /* 0x000fe200078e0a0b */
[----:B------:R-:W-:-:S02]  /*0db0*/  FSETP.NEU.FTZ.AND P0, PT, R3, R8, PT ;  /* 0x000000080300720b */ /* 0x000fc40003f1d000 */
[----:B------:R-:W-:Y:S02]  /*0dc0*/  SHF.L.U32 R10, R7, R10, RZ ;  /* 0x0000000a070a7219 */ /* 0x000fe400000006ff */
[----:B------:R-:W-:Y:S02]  /*0dd0*/  SEL R8, R9, RZ, P2 ;  /* 0x000000ff09087207 */ /* 0x000fe40001000000 */
[----:B------:R-:W-:Y:S02]  /*0de0*/  ISETP.NE.AND P1, PT, R10, RZ, P1 ;  /* 0x000000ff0a00720c */ /* 0x000fe40000f25270 */
[----:B------:R-:W-:Y:S02]  /*0df0*/  SHF.R.U32.HI R8, RZ, R8, R7 ;  /* 0x00000008ff087219 */ /* 0x000fe40000011607 */
[----:B------:R-:W-:Y:S02]  /*0e00*/  PLOP3.LUT P0, PT, P0, P1, PT, 0xf8, 0x8f ;  /* 0x00000000008f781c */ /* 0x000fe40000703f70 */
[----:B------:R-:W-:-:S02]  /*0e10*/  SHF.R.U32.HI R10, RZ, 0x1, R8 ;  /* 0x00000001ff0a7819 */ /* 0x000fc40000011608 */
[----:B------:R-:W-:-:S04]  /*0e20*/  SEL R3, RZ, 0x1, !P0 ;  /* 0x00000001ff037807 */ /* 0x000fc80004000000 */
[----:B------:R-:W-:-:S04]  /*0e30*/  LOP3.LUT R3, R3, 0x1, R10, 0xf8, !PT ;  /* 0x0000000103037812 */ /* 0x000fc800078ef80a */
[----:B------:R-:W-:-:S05]  /*0e40*/  LOP3.LUT R3, R3, R8, RZ, 0xc0, !PT ;  /* 0x0000000803037212 */ /* 0x000fca00078ec0ff */
[----:B------:R-:W-:-:S05]  /*0e50*/  IMAD.IADD R3, R10, 0x1, R3 ;  /* 0x000000010a037824 */ /* 0x000fca00078e0203 */
[----:B------:R-:W-:Y:S01]  /*0e60*/  LOP3.LUT R0, R3, R0, RZ, 0xfc, !PT ;  /* 0x0000000003007212 */ /* 0x000fe200078efcff */
[----:B------:R-:W-:Y:S06]  /*0e70*/  BRA `(.L_x_49) ;  /* 0x0000000000347947 */ /* 0x000fec0003800000 */
.L_x_48:
[----:B------:R-:W-:-:S04]  /*0e80*/  LOP3.LUT R0, R0, 0x80000000, RZ, 0xc0, !PT ;  /* 0x8000000000007812 */ /* 0x000fc800078ec0ff */
[----:B------:R-:W-:Y:S01]  /*0e90*/  LOP3.LUT R0, R0, 0x7f800000, RZ, 0xfc, !PT ;  /* 0x7f80000000007812 */ /* 0x000fe200078efcff */
[----:B------:R-:W-:Y:S06]  /*0ea0*/  BRA `(.L_x_49) ;  /* 0x0000000000287947 */ /* 0x000fec0003800000 */
.L_x_47:
[----:B------:R-:W-:Y:S01]  /*0eb0*/  IMAD R0, R8, 0x800000, R0 ;  /* 0x0080000008007824 */ /* 0x000fe200078e0200 */
[----:B------:R-:W-:Y:S06]  /*0ec0*/  BRA `(.L_x_49) ;  /* 0x0000000000207947 */ /* 0x000fec0003800000 */
.L_x_46:
[----:B------:R-:W-:-:S04]  /*0ed0*/  LOP3.LUT R0, R3, 0x80000000, R0, 0x48, !PT ;  /* 0x8000000003007812 */ /* 0x000fc800078e4800 */
[----:B------:R-:W-:Y:S01]  /*0ee0*/  LOP3.LUT R0, R0, 0x7f800000, RZ, 0xfc, !PT ;  /* 0x7f80000000007812 */ /* 0x000fe200078efcff */
[----:B------:R-:W-:Y:S06]  /*0ef0*/  BRA `(.L_x_49) ;  /* 0x0000000000147947 */ /* 0x000fec0003800000 */
.L_x_45:
[----:B------:R-:W-:Y:S01]  /*0f00*/  LOP3.LUT R0, R3, 0x80000000, R0, 0x48, !PT ;  /* 0x8000000003007812 */ /* 0x000fe200078e4800 */
[----:B------:R-:W-:Y:S06]  /*0f10*/  BRA `(.L_x_49) ;  /* 0x00000000000c7947 */ /* 0x000fec0003800000 */
.L_x_44:
[----:B------:R-:W0:Y:S01]  /*0f20*/  MUFU.RSQ R0, -QNAN ;  /* 0xffc0000000007908 */ /* 0x000e220000001400 */
[----:B------:R-:W-:Y:S05]  /*0f30*/  BRA `(.L_x_49) ;  /* 0x0000000000047947 */ /* 0x000fea0003800000 */
.L_x_43:
[----:B------:R-:W-:-:S07]  /*0f40*/  FADD.FTZ R0, R0, R3 ;  /* 0x0000000300007221 */ /* 0x000fce0000010000 */
.L_x_49:
[----:B------:R-:W-:-:S04]  /*0f50*/  IMAD.MOV.U32 R7, RZ, RZ, 0x0 ;  /* 0x00000000ff077424 */ /* 0x000fc800078e00ff */
[----:B0-----:R-:W-:Y:S05]  /*0f60*/  RET.REL.NODEC R6 `(_Z31nppiResize_8u_C3R_linear_kernelPKhi8NppiSize8NppiRectPhiS1_S2_) ;  /* 0xfffffff006247950 */ /* 0x001fea0003c3ffff */
.L_x_50:
        /* <DEDUP_REMOVED lines=9> */
.L_x_86:


//--------------------- .text._Z32nppiResize_8u_C3R_nearest_kernelPKhi8NppiSize8NppiRectPhiS1_S2_ --------------------------
	.section	.text._Z32nppiResize_8u_C3R_nearest_kernelPKhi8NppiSize8NppiRectPhiS1_S2_,"ax",@progbits
	.align	128
        .global         _Z32nppiResize_8u_C3R_nearest_kernelPKhi8NppiSize8NppiRectPhiS1_S2_
        .type           _Z32nppiResize_8u_C3R_nearest_kernelPKhi8NppiSize8NppiRectPhiS1_S2_,@function
        .size           _Z32nppiResize_8u_C3R_nearest_kernelPKhi8NppiSize8NppiRectPhiS1_S2_,(.L_x_87 - _Z32nppiResize_8u_C3R_nearest_kernelPKhi8NppiSize8NppiRectPhiS1_S2_)
        .other          _Z32nppiResize_8u_C3R_nearest_kernelPKhi8NppiSize8NppiRectPhiS1_S2_,@"STO_CUDA_ENTRY STV_DEFAULT"
_Z32nppiResize_8u_C3R_nearest_kernelPKhi8NppiSize8NppiRectPhiS1_S2_:
.text._Z32nppiResize_8u_C3R_nearest_kernelPKhi8NppiSize8NppiRectPhiS1_S2_:
        /* <DEDUP_REMOVED lines=26> */
[----:B------:R-:W-:Y:S05]  /*01a0*/  CALL.REL.NOINC `($__internal_3_$__cuda_sm3x_div_rn_noftz_f32_slowpath) ;  /* 0x0000000000ec7944 */ /* 0x000fea0003c00000 */
[----:B------:R-:W-:-:S07]  /*01b0*/  IMAD.MOV.U32 R5, RZ, RZ, R0 ;  /* 0x000000ffff057224 */ /* 0x000fce00078e0000 */
.L_x_51:
        /* <DEDUP_REMOVED lines=14> */
[----:B------:R-:W-:Y:S05]  /*02a0*/  CALL.REL.NOINC `($__internal_3_$__cuda_sm3x_div_rn_noftz_f32_slowpath) ;  /* 0x0000000000ac7944 */ /* 0x000fea0003c00000 */
[----:B------:R-:W-:-:S07]  /*02b0*/  IMAD.MOV.U32 R8, RZ, RZ, R0 ;  /* 0x000000ffff087224 */ /* 0x000fce00078e0000 */
.L_x_52:
[----:B------:R-:W-:Y:S01]  /*02c0*/  I2FP.F32.U32 R3, R4 ;  /* 0x0000000400037245 */ /* 0x000fe20000201000 */
[----:B------:R-:W0:Y:S01]  /*02d0*/  LDC.64 R6, c[0x0][0x398] ;  /* 0x0000e600ff067b82 */ /* 0x000e220000000a00 */
[----:B------:R-:W-:Y:S01]  /*02e0*/  I2FP.F32.S32 R0, R2 ;  /* 0x0000000200007245 */ /* 0x000fe20000201400 */
[----:B------:R-:W0:Y:S02]  /*02f0*/  LDCU UR7, c[0x0][0x3a0] ;  /* 0x00007400ff0777ac */ /* 0x000e240008000800 */
[----:B------:R-:W-:Y:S02]  /*0300*/  FFMA R3, R3, R8, 0.5 ;  /* 0x3f00000003037423 */ /* 0x000fe40000000008 */
[----:B------:R-:W-:Y:S01]  /*0310*/  FFMA R0, R0, R5, 0.5 ;  /* 0x3f00000000007423 */ /* 0x000fe20000000005 */
[----:B------:R-:W1:Y:S01]  /*0320*/  LDCU UR6, c[0x0][0x388] ;  /* 0x00007100ff0677ac */ /* 0x000e620008000800 */
[----:B------:R-:W2:Y:S02]  /*0330*/  LDC R10, c[0x0][0x394] ;  /* 0x0000e500ff0a7b82 */ /* 0x000ea40000000800 */
[----:B------:R-:W3:Y:S01]  /*0340*/  F2I.TRUNC.NTZ R3, R3 ;  /* 0x0000000300037305 */ /* 0x000ee2000020f100 */
[----:B------:R-:W4:Y:S01]  /*0350*/  LDCU.64 UR8, c[0x0][0x380] ;  /* 0x00007000ff0877ac */ /* 0x000f220008000a00 */
[----:B------:R-:W5:Y:S06]  /*0360*/  LDCU.64 UR10, c[0x0][0x3a8] ;  /* 0x00007500ff0a77ac */ /* 0x000f6c0008000a00 */
[----:B------:R-:W1:Y:S01]  /*0370*/  F2I.TRUNC.NTZ R0, R0 ;  /* 0x0000000000007305 */ /* 0x000e62000020f100 */
[----:B0-----:R-:W-:Y:S01]  /*0380*/  VIADD R9, R6, UR7 ;  /* 0x0000000706097c36 */ /* 0x001fe20008000000 */
[----:B---3--:R-:W-:Y:S01]  /*0390*/  VIADDMNMX R8, R3, R6, R6, !PT ;  /* 0x0000000603087246 */ /* 0x008fe20007800106 */
[----:B------:R-:W0:Y:S03]  /*03a0*/  LDCU UR7, c[0x0][0x3b0] ;  /* 0x00007600ff0777ac */ /* 0x000e260008000800 */
[----:B------:R-:W-:Y:S01]  /*03b0*/  VIADDMNMX R8, R9, 0xffffffff, R8, PT ;  /* 0xffffffff09087846 */ /* 0x000fe20003800108 */
[--C-:B--2---:R-:W-:Y:S01]  /*03c0*/  IMAD.IADD R6, R7, 0x1, R10.reuse ;  /* 0x0000000107067824 */ /* 0x104fe200078e020a */
[----:B-1----:R-:W-:-:S03]  /*03d0*/  VIADDMNMX R5, R0, R10, R10, !PT ;  /* 0x0000000a00057246 */ /* 0x002fc6000780010a */
[----:B------:R-:W-:Y:S01]  /*03e0*/  IMAD R8, R8, UR6, RZ ;  /* 0x0000000608087c24 */ /* 0x000fe2000f8e02ff */
[----:B------:R-:W1:Y:S01]  /*03f0*/  LDCU UR6, c[0x0][0x3c0] ;  /* 0x00007800ff0677ac */ /* 0x000e620008000800 */
[----:B------:R-:W-:-:S03]  /*0400*/  VIADDMNMX R5, R6, 0xffffffff, R5, PT ;  /* 0xffffffff06057846 */ /* 0x000fc60003800105 */
[----:B------:R-:W-:Y:S02]  /*0410*/  SHF.R.S32.HI R0, RZ, 0x1f, R8 ;  /* 0x0000001fff007819 */ /* 0x000fe40000011408 */
[----:B------:R-:W-:-:S05]  /*0420*/  IMAD R5, R5, 0x3, RZ ;  /* 0x0000000305057824 */ /* 0x000fca00078e02ff */
[--C-:B----4-:R-:W-:Y:S01]  /*0430*/  IADD3 R6, P0, P1, R8, UR8, R5.reuse ;  /* 0x0000000808067c10 */ /* 0x110fe2000f91e005 */
[----:B------:R-:W2:Y:S01]  /*0440*/  LDCU UR8, c[0x0][0x3bc] ;  /* 0x00007780ff0877ac */ /* 0x000ea20008000800 */
[----:B------:R-:W-:-:S04]  /*0450*/  SHF.R.S32.HI R5, RZ, 0x1f, R5 ;  /* 0x0000001fff057819 */ /* 0x000fc80000011405 */
[----:B------:R-:W-:-:S05]  /*0460*/  IADD3.X R7, PT, PT, R0, UR9, R5, P0, P1 ;  /* 0x0000000900077c10 */ /* 0x000fca00087e2405 */
[----:B------:R-:W3:Y:S01]  /*0470*/  LDG.E.U8 R5, desc[UR4][R6.64] ;  /* 0x0000000406057981 */ /* 0x000ee2000c1e1100 */
[----:B-1----:R-:W-:-:S04]  /*0480*/  VIADD R4, R4, UR6 ;  /* 0x0000000604047c36 */ /* 0x002fc80008000000 */
[----:B0-----:R-:W-:Y:S02]  /*0490*/  IMAD R4, R4, UR7, RZ ;  /* 0x0000000704047c24 */ /* 0x001fe4000f8e02ff */
[----:B--2---:R-:W-:-:S03]  /*04a0*/  VIADD R2, R2, UR8 ;  /* 0x0000000802027c36 */ /* 0x004fc60008000000 */
[----:B------:R-:W-:Y:S01]  /*04b0*/  SHF.R.S32.HI R0, RZ, 0x1f, R4 ;  /* 0x0000001fff007819 */ /* 0x000fe20000011404 */
[----:B------:R-:W-:-:S05]  /*04c0*/  IMAD R3, R2, 0x3, RZ ;  /* 0x0000000302037824 */ /* 0x000fca00078e02ff */
[--C-:B-----5:R-:W-:Y:S02]  /*04d0*/  IADD3 R2, P0, P1, R4, UR10, R3.reuse ;  /* 0x0000000a04027c10 */ /* 0x120fe4000f91e003 */
[----:B------:R-:W-:-:S04]  /*04e0*/  SHF.R.S32.HI R3, RZ, 0x1f, R3 ;  /* 0x0000001fff037819 */ /* 0x000fc80000011403 */
[----:B------:R-:W-:-:S05]  /*04f0*/  IADD3.X R3, PT, PT, R0, UR11, R3, P0, P1 ;  /* 0x0000000b00037c10 */ /* 0x000fca00087e2403 */
[----:B---3--:R-:W-:Y:S04]  /*0500*/  STG.E.U8 desc[UR4][R2.64], R5 ;  /* 0x0000000502007986 */ /* 0x008fe8000c101104 */
[----:B------:R-:W2:Y:S04]  /*0510*/  LDG.E.U8 R9, desc[UR4][R6.64+0x1] ;  /* 0x0000010406097981 */ /* 0x000ea8000c1e1100 */
[----:B--2---:R-:W-:Y:S04]  /*0520*/  STG.E.U8 desc[UR4][R2.64+0x1], R9 ;  /* 0x0000010902007986 */ /* 0x004fe8000c101104 */
[----:B------:R-:W2:Y:S04]  /*0530*/  LDG.E.U8 R11, desc[UR4][R6.64+0x2] ;  /* 0x00000204060b7981 */ /* 0x000ea8000c1e1100 */
[----:B--2---:R-:W-:Y:S01]  /*0540*/  STG.E.U8 desc[UR4][R2.64+0x2], R11 ;  /* 0x0000020b02007986 */ /* 0x004fe2000c101104 */
[----:B------:R-:W-:Y:S05]  /*0550*/  EXIT ;  /* 0x000000000000794d */ /* 0x000fea0003800000 */
        .weak           $__internal_3_$__cuda_sm3x_div_rn_noftz_f32_slowpath
        .type           $__internal_3_$__cuda_sm3x_div_rn_noftz_f32_slowpath,@function
        .size           $__internal_3_$__cuda_sm3x_div_rn_noftz_f32_slowpath,(.L_x_87 - $__internal_3_$__cuda_sm3x_div_rn_noftz_f32_slowpath)
$__internal_3_$__cuda_sm3x_div_rn_noftz_f32_slowpath:
        /* <DEDUP_REMOVED lines=33> */
.L_x_53:
        /* <DEDUP_REMOVED lines=50> */
.L_x_59:
[----:B------:R-:W-:-:S04]  /*0a90*/  LOP3.LUT R0, R0, 0x80000000, RZ, 0xc0, !PT ;  /* 0x8000000000007812 */ /* 0x000fc800078ec0ff */
[----:B------:R-:W-:Y:S01]  /*0aa0*/  LOP3.LUT R0, R0, 0x7f800000, RZ, 0xfc, !PT ;  /* 0x7f80000000007812 */ /* 0x000fe200078efcff */
[----:B------:R-:W-:Y:S06]  /*0ab0*/  BRA `(.L_x_60) ;  /* 0x0000000000287947 */ /* 0x000fec0003800000 */
.L_x_58:
[----:B------:R-:W-:Y:S01]  /*0ac0*/  IMAD R0, R8, 0x800000, R0 ;  /* 0x0080000008007824 */ /* 0x000fe200078e0200 */
[----:B------:R-:W-:Y:S06]  /*0ad0*/  BRA `(.L_x_60) ;  /* 0x0000000000207947 */ /* 0x000fec0003800000 */
.L_x_57:
[----:B------:R-:W-:-:S04]  /*0ae0*/  LOP3.LUT R0, R3, 0x80000000, R0, 0x48, !PT ;  /* 0x8000000003007812 */ /* 0x000fc800078e4800 */
[----:B------:R-:W-:Y:S01]  /*0af0*/  LOP3.LUT R0, R0, 0x7f800000, RZ, 0xfc, !PT ;  /* 0x7f80000000007812 */ /* 0x000fe200078efcff */
[----:B------:R-:W-:Y:S06]  /*0b00*/  BRA `(.L_x_60) ;  /* 0x0000000000147947 */ /* 0x000fec0003800000 */
.L_x_56:
[----:B------:R-:W-:Y:S01]  /*0b10*/  LOP3.LUT R0, R3, 0x80000000, R0, 0x48, !PT ;  /* 0x8000000003007812 */ /* 0x000fe200078e4800 */
[----:B------:R-:W-:Y:S06]  /*0b20*/  BRA `(.L_x_60) ;  /* 0x00000000000c7947 */ /* 0x000fec0003800000 */
.L_x_55:
[----:B------:R-:W0:Y:S01]  /*0b30*/  MUFU.RSQ R0, -QNAN ;  /* 0xffc0000000007908 */ /* 0x000e220000001400 */
[----:B------:R-:W-:Y:S05]  /*0b40*/  BRA `(.L_x_60) ;  /* 0x0000000000047947 */ /* 0x000fea0003800000 */
.L_x_54:
[----:B------:R-:W-:-:S07]  /*0b50*/  FADD.FTZ R0, R0, R3 ;  /* 0x0000000300007221 */ /* 0x000fce0000010000 */
.L_x_60:
[----:B------:R-:W-:-:S04]  /*0b60*/  IMAD.MOV.U32 R7, RZ, RZ, 0x0 ;  /* 0x00000000ff077424 */ /* 0x000fc800078e00ff */
[----:B0-----:R-:W-:Y:S05]  /*0b70*/  RET.REL.NODEC R6 `(_Z32nppiResize_8u_C3R_nearest_kernelPKhi8NppiSize8NppiRectPhiS1_S2_) ;  /* 0xfffffff406207950 */ /* 0x001fea0003c3ffff */
.L_x_61:
        /* <DEDUP_REMOVED lines=16> */
.L_x_87:


//--------------------- .text._Z31nppiResize_8u_C1R_linear_kernelPKhi8NppiSize8NppiRectPhiS1_S2_ --------------------------
	.section	.text._Z31nppiResize_8u_C1R_linear_kernelPKhi8NppiSize8NppiRectPhiS1_S2_,"ax",@progbits
	.align	128
        .global         _Z31nppiResize_8u_C1R_linear_kernelPKhi8NppiSize8NppiRectPhiS1_S2_
        .type           _Z31nppiResize_8u_C1R_linear_kernelPKhi8NppiSize8NppiRectPhiS1_S2_,@function
        .size           _Z31nppiResize_8u_C1R_linear_kernelPKhi8NppiSize8NppiRectPhiS1_S2_,(.L_x_88 - _Z31nppiResize_8u_C1R_linear_kernelPKhi8NppiSize8NppiRectPhiS1_S2_)
        .other          _Z31nppiResize_8u_C1R_linear_kernelPKhi8NppiSize8NppiRectPhiS1_S2_,@"STO_CUDA_ENTRY STV_DEFAULT"
_Z31nppiResize_8u_C1R_linear_kernelPKhi8NppiSize8NppiRectPhiS1_S2_:
.text._Z31nppiResize_8u_C1R_linear_kernelPKhi8NppiSize8NppiRectPhiS1_S2_:
        /* <DEDUP_REMOVED lines=26> */
[----:B------:R-:W-:Y:S05]  /*01a0*/  CALL.REL.NOINC `($__internal_4_$__cuda_sm3x_div_rn_noftz_f32_slowpath) ;  /* 0x0000000400547944 */ /* 0x000fea0003c00000 */
[----:B------:R-:W-:-:S07]  /*01b0*/  IMAD.MOV.U32 R5, RZ, RZ, R0 ;  /* 0x000000ffff057224 */ /* 0x000fce00078e0000 */
.L_x_62:
        /* <DEDUP_REMOVED lines=14> */
[----:B------:R-:W-:Y:S05]  /*02a0*/  CALL.REL.NOINC `($__internal_4_$__cuda_sm3x_div_rn_noftz_f32_slowpath) ;  /* 0x0000000400147944 */ /* 0x000fea0003c00000 */
[----:B------:R-:W-:-:S07]  /*02b0*/  IMAD.MOV.U32 R8, RZ, RZ, R0 ;  /* 0x000000ffff087224 */ /* 0x000fce00078e0000 */
.L_x_63:
        /* <DEDUP_REMOVED lines=17> */
[----:B------:R-:W-:-:S03]  /*03d0*/  VIADDMNMX R8, R9, 0x1, R8, PT ;  /* 0x0000000109087846 */ /* 0x000fc60003800108 */
[----:B------:R-:W-:Y:S02]  /*03e0*/  IMAD R9, R6, UR6, RZ ;  /* 0x0000000606097c24 */ /* 0x000fe4000f8e02ff */
[----:B------:R-:W-:Y:S01]  /*03f0*/  IMAD R10, R8, UR6, RZ ;  /* 0x00000006080a7c24 */ /* 0x000fe2000f8e02ff */
[----:B------:R-:W-:Y:S01]  /*0400*/  IADD3 R8, PT, PT, R7, -0x1, R14 ;  /* 0xffffffff07087810 */ /* 0x000fe20007ffe00e */
[----:B------:R-:W0:Y:S01]  /*0410*/  LDCU UR6, c[0x0][0x3c0] ;  /* 0x00007800ff0677ac */ /* 0x000e220008000800 */
[----:B--2---:R-:W-:Y:S02]  /*0420*/  IADD3 R12, P0, PT, R9, UR8, RZ ;  /* 0x00000008090c7c10 */ /* 0x004fe4000ff1e0ff */
[----:B-1----:R-:W-:Y:S02]  /*0430*/  VIMNMX R7, PT, PT, R5, R14, !PT ;  /* 0x0000000e05077248 */ /* 0x002fe40007fe0100 */
[----:B------:R-:W-:Y:S02]  /*0440*/  LEA.HI.X.SX32 R20, R9, UR9, 0x1, P0 ;  /* 0x0000000909147c11 */ /* 0x000fe400080f0eff */
[----:B------:R-:W-:Y:S01]  /*0450*/  IADD3 R16, P1, PT, R10, UR8, RZ ;  /* 0x000000080a107c10 */ /* 0x000fe2000ff3e0ff */
[----:B------:R-:W1:Y:S01]  /*0460*/  LDCU UR8, c[0x0][0x3bc] ;  /* 0x00007780ff0877ac */ /* 0x000e620008000800 */
[----:B------:R-:W-:-:S02]  /*0470*/  SHF.R.S32.HI R9, RZ, 0x1f, R7 ;  /* 0x0000001fff097819 */ /* 0x000fc40000011407 */
[-C--:B------:R-:W-:Y:S02]  /*0480*/  IADD3 R14, P2, PT, R7, R12.reuse, RZ ;  /* 0x0000000c070e7210 */ /* 0x080fe40007f5e0ff */
[----:B------:R-:W-:Y:S02]  /*0490*/  VIADDMNMX R5, R5, 0x1, R8, PT ;  /* 0x0000000105057846 */ /* 0x000fe40003800108 */
[----:B------:R-:W-:Y:S01]  /*04a0*/  LEA.HI.X.SX32 R18, R10, UR9, 0x1, P1 ;  /* 0x000000090a127c11 */ /* 0x000fe200088f0eff */
[--C-:B------:R-:W-:Y:S01]  /*04b0*/  IMAD.X R15, R9, 0x1, R20.reuse, P2 ;  /* 0x00000001090f7824 */ /* 0x100fe200010e0614 */
[----:B------:R-:W-:Y:S02]  /*04c0*/  SHF.R.S32.HI R11, RZ, 0x1f, R5 ;  /* 0x0000001fff0b7819 */ /* 0x000fe40000011405 */
[----:B------:R-:W-:Y:S02]  /*04d0*/  IADD3 R12, P1, PT, R5, R12, RZ ;  /* 0x0000000c050c7210 */ /* 0x000fe40007f3e0ff */
[-C--:B------:R-:W-:Y:S01]  /*04e0*/  IADD3 R8, P0, PT, R7, R16.reuse, RZ ;  /* 0x0000001007087210 */ /* 0x080fe20007f1e0ff */
[----:B------:R-:W2:Y:S01]  /*04f0*/  LDG.E.U8 R14, desc[UR4][R14.64] ;  /* 0x000000040e0e7981 */ /* 0x000ea2000c1e1100 */
[----:B------:R-:W-:Y:S01]  /*0500*/  IADD3 R10, P2, PT, R5, R16, RZ ;  /* 0x00000010050a7210 */ /* 0x000fe20007f5e0ff */
[----:B------:R-:W-:-:S02]  /*0510*/  IMAD.X R13, R11, 0x1, R20, P1 ;  /* 0x000000010b0d7824 */ /* 0x000fc400008e0614 */
[--C-:B------:R-:W-:Y:S02]  /*0520*/  IMAD.X R9, R9, 0x1, R18.reuse, P0 ;  /* 0x0000000109097824 */ /* 0x100fe400000e0612 */
[----:B------:R-:W-:Y:S01]  /*0530*/  IMAD.X R11, R11, 0x1, R18, P2 ;  /* 0x000000010b0b7824 */ /* 0x000fe200010e0612 */
[----:B------:R-:W3:Y:S04]  /*0540*/  LDG.E.U8 R12, desc[UR4][R12.64] ;  /* 0x000000040c0c7981 */ /* 0x000ee8000c1e1100 */
[----:B------:R-:W5:Y:S04]  /*0550*/  LDG.E.U8 R8, desc[UR4][R8.64] ;  /* 0x0000000408087981 */ /* 0x000f68000c1e1100 */
[----:B------:R-:W5:Y:S01]  /*0560*/  LDG.E.U8 R10, desc[UR4][R10.64] ;  /* 0x000000040a0a7981 */ /* 0x000f62000c1e1100 */
[----:B------:R-:W-:-:S05]  /*0570*/  I2FP.F32.S32 R16, R7 ;  /* 0x0000000700107245 */ /* 0x000fca0000201400 */
[----:B------:R-:W-:Y:S01]  /*0580*/  FADD R16, R3, -R16 ;  /* 0x8000001003107221 */ /* 0x000fe20000000000 */
[----:B------:R-:W-:-:S05]  /*0590*/  I2FP.F32.S32 R3, R6 ;  /* 0x0000000600037245 */ /* 0x000fca0000201400 */
[----:B------:R-:W-:Y:S01]  /*05a0*/  FADD R3, R0, -R3 ;  /* 0x8000000300037221 */ /* 0x000fe20000000000 */
[----:B0-----:R-:W-:-:S04]  /*05b0*/  VIADD R2, R2, UR6 ;  /* 0x0000000602027c36 */ /* 0x001fc80008000000 */
[----:B----4-:R-:W-:Y:S01]  /*05c0*/  IMAD R0, R2, UR7, RZ ;  /* 0x0000000702007c24 */ /* 0x010fe2000f8e02ff */
[----:B--2---:R-:W-:Y:S02]  /*05d0*/  I2FP.F32.U32 R5, R14 ;  /* 0x0000000e00057245 */ /* 0x004fe40000201000 */
[----:B---3--:R-:W-:Y:S02]  /*05e0*/  I2FP.F32.U32 R18, R12 ;  /* 0x0000000c00127245 */ /* 0x008fe40000201000 */
[----:B-----5:R-:W-:Y:S02]  /*05f0*/  I2FP.F32.U32 R7, R8 ;  /* 0x0000000800077245 */ /* 0x020fe40000201000 */
[----:B------:R-:W-:Y:S01]  /*0600*/  I2FP.F32.U32 R20, R10 ;  /* 0x0000000a00147245 */ /* 0x000fe20000201000 */
[----:B------:R-:W-:-:S04]  /*0610*/  FADD R18, -R5, R18 ;  /* 0x0000001205127221 */ /* 0x000fc80000000100 */
[----:B------:R-:W-:Y:S01]  /*0620*/  FADD R20, -R7, R20 ;  /* 0x0000001407147221 */ /* 0x000fe20000000100 */
[----:B------:R-:W-:-:S03]  /*0630*/  FFMA R18, R16, R18, R5 ;  /* 0x0000001210127223 */ /* 0x000fc60000000005 */
[----:B------:R-:W-:-:S04]  /*0640*/  FFMA R7, R16, R20, R7 ;  /* 0x0000001410077223 */ /* 0x000fc80000000007 */
[----:B------:R-:W-:-:S04]  /*0650*/  FADD R7, -R18, R7 ;  /* 0x0000000712077221 */ /* 0x000fc80000000100 */
[----:B------:R-:W-:-:S04]  /*0660*/  FFMA R3, R3, R7, R18 ;  /* 0x0000000703037223 */ /* 0x000fc80000000012 */
[----:B------:R-:W-:Y:S01]  /*0670*/  FADD R5, R3, 0.5 ;  /* 0x3f00000003057421 */ /* 0x000fe20000000000 */
[----:B-1----:R-:W-:-:S05]  /*0680*/  VIADD R3, R4, UR8 ;  /* 0x0000000804037c36 */ /* 0x002fca0008000000 */
[----:B------:R-:W0:Y:S01]  /*0690*/  F2I.U32.TRUNC.NTZ R5, R5 ;  /* 0x0000000500057305 */ /* 0x000e22000020f000 */
[--C-:B------:R-:W-:Y:S02]  /*06a0*/  IADD3 R2, P0, P1, R0, UR10, R3.reuse ;  /* 0x0000000a00027c10 */ /* 0x100fe4000f91e003 */
[----:B------:R-:W-:Y:S02]  /*06b0*/  SHF.R.S32.HI R7, RZ, 0x1f, R3 ;  /* 0x0000001fff077819 */ /* 0x000fe40000011403 */
[----:B------:R-:W-:-:S04]  /*06c0*/  SHF.R.S32.HI R0, RZ, 0x1f, R0 ;  /* 0x0000001fff007819 */ /* 0x000fc80000011400 */
[----:B------:R-:W-:-:S05]  /*06d0*/  IADD3.X R3, PT, PT, R0, UR11, R7, P0, P1 ;  /* 0x0000000b00037c10 */ /* 0x000fca00087e2407 */
[----:B0-----:R-:W-:Y:S01]  /*06e0*/  STG.E.U8 desc[UR4][R2.64], R5 ;  /* 0x0000000502007986 */ /* 0x001fe2000c101104 */
[----:B------:R-:W-:Y:S05]  /*06f0*/  EXIT ;  /* 0x000000000000794d */ /* 0x000fea0003800000 */
        .weak           $__internal_4_$__cuda_sm3x_div_rn_noftz_f32_slowpath
        .type           $__internal_4_$__cuda_sm3x_div_rn_noftz_f32_slowpath,@function
        .size           $__internal_4_$__cuda_sm3x_div_rn_noftz_f32_slowpath,(.L_x_88 - $__internal_4_$__cuda_sm3x_div_rn_noftz_f32_slowpath)
$__internal_4_$__cuda_sm3x_div_rn_noftz_f32_slowpath:
        /* <DEDUP_REMOVED lines=33> */
.L_x_64:
        /* <DEDUP_REMOVED lines=50> */
.L_x_70:
[----:B------:R-:W-:-:S04]  /*0c30*/  LOP3.LUT R0, R0, 0x80000000, RZ, 0xc0, !PT ;  /* 0x8000000000007812 */ /* 0x000fc800078ec0ff */
[----:B------:R-:W-:Y:S01]  /*0c40*/  LOP3.LUT R0, R0, 0x7f800000, RZ, 0xfc, !PT ;  /* 0x7f80000000007812 */ /* 0x000fe200078efcff */
[----:B------:R-:W-:Y:S06]  /*0c50*/  BRA `(.L_x_71) ;  /* 0x0000000000287947 */ /* 0x000fec0003800000 */
.L_x_69:
[----:B------:R-:W-:Y:S01]  /*0c60*/  IMAD R0, R8, 0x800000, R0 ;  /* 0x0080000008007824 */ /* 0x000fe200078e0200 */
[----:B------:R-:W-:Y:S06]  /*0c70*/  BRA `(.L_x_71) ;  /* 0x0000000000207947 */ /* 0x000fec0003800000 */
.L_x_68:
[----:B------:R-:W-:-:S04]  /*0c80*/  LOP3.LUT R0, R3, 0x80000000, R0, 0x48, !PT ;  /* 0x8000000003007812 */ /* 0x000fc800078e4800 */
[----:B------:R-:W-:Y:S01]  /*0c90*/  LOP3.LUT R0, R0, 0x7f800000, RZ, 0xfc, !PT ;  /* 0x7f80000000007812 */ /* 0x000fe200078efcff */
[----:B------:R-:W-:Y:S06]  /*0ca0*/  BRA `(.L_x_71) ;  /* 0x0000000000147947 */ /* 0x000fec0003800000 */
.L_x_67:
[----:B------:R-:W-:Y:S01]  /*0cb0*/  LOP3.LUT R0, R3, 0x80000000, R0, 0x48, !PT ;  /* 0x8000000003007812 */ /* 0x000fe200078e4800 */
[----:B------:R-:W-:Y:S06]  /*0cc0*/  BRA `(.L_x_71) ;  /* 0x00000000000c7947 */ /* 0x000fec0003800000 */
.L_x_66:
[----:B------:R-:W0:Y:S01]  /*0cd0*/  MUFU.RSQ R0, -QNAN ;  /* 0xffc0000000007908 */ /* 0x000e220000001400 */
[----:B------:R-:W-:Y:S05]  /*0ce0*/  BRA `(.L_x_71) ;  /* 0x0000000000047947 */ /* 0x000fea0003800000 */
.L_x_65:
[----:B------:R-:W-:-:S07]  /*0cf0*/  FADD.FTZ R0, R0, R3 ;  /* 0x0000000300007221 */ /* 0x000fce0000010000 */
.L_x_71:
[----:B------:R-:W-:-:S04]  /*0d00*/  IMAD.MOV.U32 R7, RZ, RZ, 0x0 ;  /* 0x00000000ff077424 */ /* 0x000fc800078e00ff */
[----:B0-----:R-:W-:Y:S05]  /*0d10*/  RET.REL.NODEC R6 `(_Z31nppiResize_8u_C1R_linear_kernelPKhi8NppiSize8NppiRectPhiS1_S2_) ;  /* 0xfffffff006b87950 */ /* 0x001fea0003c3ffff */
.L_x_72:
        /* <DEDUP_REMOVED lines=14> */
.L_x_88:


//--------------------- .text._Z32nppiResize_8u_C1R_nearest_kernelPKhi8NppiSize8NppiRectPhiS1_S2_ --------------------------
	.section	.text._Z32nppiResize_8u_C1R_nearest_kernelPKhi8NppiSize8NppiRectPhiS1_S2_,"ax",@progbits
	.align	128
        .global         _Z32nppiResize_8u_C1R_nearest_kernelPKhi8NppiSize8NppiRectPhiS1_S2_
        .type           _Z32nppiResize_8u_C1R_nearest_kernelPKhi8NppiSize8NppiRectPhiS1_S2_,@function
        .size           _Z32nppiResize_8u_C1R_nearest_kernelPKhi8NppiSize8NppiRectPhiS1_S2_,(.L_x_89 - _Z32nppiResize_8u_C1R_nearest_kernelPKhi8NppiSize8NppiRectPhiS1_S2_)
        .other          _Z32nppiResize_8u_C1R_nearest_kernelPKhi8NppiSize8NppiRectPhiS1_S2_,@"STO_CUDA_ENTRY STV_DEFAULT"
_Z32nppiResize_8u_C1R_nearest_kernelPKhi8NppiSize8NppiRectPhiS1_S2_:
.text._Z32nppiResize_8u_C1R_nearest_kernelPKhi8NppiSize8NppiRectPhiS1_S2_:
        /* <DEDUP_REMOVED lines=26> */
[----:B------:R-:W-:Y:S05]  /*01a0*/  CALL.REL.NOINC `($__internal_5_$__cuda_sm3x_div_rn_noftz_f32_slowpath) ;  /* 0x0000000000d47944 */ /* 0x000fea0003c00000 */
[----:B------:R-:W-:-:S07]  /*01b0*/  IMAD.MOV.U32 R5, RZ, RZ, R0 ;  /* 0x000000ffff057224 */ /* 0x000fce00078e0000 */
.L_x_73:
        /* <DEDUP_REMOVED lines=14> */
[----:B------:R-:W-:Y:S05]  /*02a0*/  CALL.REL.NOINC `($__internal_5_$__cuda_sm3x_div_rn_noftz_f32_slowpath) ;  /* 0x0000000000947944 */ /* 0x000fea0003c00000 */
[----:B------:R-:W-:-:S07]  /*02b0*/  IMAD.MOV.U32 R8, RZ, RZ, R0 ;  /* 0x000000ffff087224 */ /* 0x000fce00078e0000 */
.L_x_74:
        /* <DEDUP_REMOVED lines=20> */
[----:B------:R-:W-:-:S04]  /*0400*/  VIADDMNMX R6, R6, 0xffffffff, R5, PT ;  /* 0xffffffff06067846 */ /* 0x000fc80003800105 */
[--C-:B------:R-:W-:Y:S02]  /*0410*/  SHF.R.S32.HI R8, RZ, 0x1f, R6.reuse ;  /* 0x0000001fff087819 */ /* 0x100fe40000011406 */
[----:B----4-:R-:W-:Y:S01]  /*0420*/  IADD3 R6, P0, P1, R3, UR8, R6 ;  /* 0x0000000803067c10 */ /* 0x010fe2000f91e006 */
[----:B------:R-:W2:Y:S01]  /*0430*/  LDCU UR8, c[0x0][0x3bc] ;  /* 0x00007780ff0877ac */ /* 0x000ea20008000800 */
[----:B------:R-:W-:-:S04]  /*0440*/  SHF.R.S32.HI R3, RZ, 0x1f, R3 ;  /* 0x0000001fff037819 */ /* 0x000fc80000011403 */
[----:B------:R-:W-:-:S06]  /*0450*/  IADD3.X R7, PT, PT, R3, UR9, R8, P0, P1 ;  /* 0x0000000903077c10 */ /* 0x000fcc00087e2408 */
[----:B------:R-:W3:Y:S01]  /*0460*/  LDG.E.U8 R7, desc[UR4][R6.64] ;  /* 0x0000000406077981 */ /* 0x000ee2000c1e1100 */
[----:B-1----:R-:W-:-:S04]  /*0470*/  VIADD R2, R2, UR6 ;  /* 0x0000000602027c36 */ /* 0x002fc80008000000 */
[----:B0-----:R-:W-:Y:S02]  /*0480*/  IMAD R0, R2, UR7, RZ ;  /* 0x0000000702007c24 */ /* 0x001fe4000f8e02ff */
[----:B--2---:R-:W-:-:S05]  /*0490*/  VIADD R3, R4, UR8 ;  /* 0x0000000804037c36 */ /* 0x004fca0008000000 */
[--C-:B-----5:R-:W-:Y:S02]  /*04a0*/  IADD3 R2, P0, P1, R0, UR10, R3.reuse ;  /* 0x0000000a00027c10 */ /* 0x120fe4000f91e003 */
[----:B------:R-:W-:Y:S02]  /*04b0*/  SHF.R.S32.HI R5, RZ, 0x1f, R3 ;  /* 0x0000001fff057819 */ /* 0x000fe40000011403 */
[----:B------:R-:W-:-:S04]  /*04c0*/  SHF.R.S32.HI R0, RZ, 0x1f, R0 ;  /* 0x0000001fff007819 */ /* 0x000fc80000011400 */
[----:B------:R-:W-:-:S05]  /*04d0*/  IADD3.X R3, PT, PT, R0, UR11, R5, P0, P1 ;  /* 0x0000000b00037c10 */ /* 0x000fca00087e2405 */
[----:B---3--:R-:W-:Y:S01]  /*04e0*/  STG.E.U8 desc[UR4][R2.64], R7 ;  /* 0x0000000702007986 */ /* 0x008fe2000c101104 */
[----:B------:R-:W-:Y:S05]  /*04f0*/  EXIT ;  /* 0x000000000000794d */ /* 0x000fea0003800000 */
        .weak           $__internal_5_$__cuda_sm3x_div_rn_noftz_f32_slowpath
        .type           $__internal_5_$__cuda_sm3x_div_rn_noftz_f32_slowpath,@function
        .size           $__internal_5_$__cuda_sm3x_div_rn_noftz_f32_slowpath,(.L_x_89 - $__internal_5_$__cuda_sm3x_div_rn_noftz_f32_slowpath)
$__internal_5_$__cuda_sm3x_div_rn_noftz_f32_slowpath:
        /* <DEDUP_REMOVED lines=33> */
.L_x_75:
        /* <DEDUP_REMOVED lines=50> */
.L_x_81:
[----:B------:R-:W-:-:S04]  /*0a30*/  LOP3.LUT R0, R0, 0x80000000, RZ, 0xc0, !PT ;  /* 0x8000000000007812 */ /* 0x000fc800078ec0ff */
[----:B------:R-:W-:Y:S01]  /*0a40*/  LOP3.LUT R0, R0, 0x7f800000, RZ, 0xfc, !PT ;  /* 0x7f80000000007812 */ /* 0x000fe200078efcff */
[----:B------:R-:W-:Y:S06]  /*0a50*/  BRA `(.L_x_82) ;  /* 0x0000000000287947 */ /* 0x000fec0003800000 */
.L_x_80:
[----:B------:R-:W-:Y:S01]  /*0a60*/  IMAD R0, R8, 0x800000, R0 ;  /* 0x0080000008007824 */ /* 0x000fe200078e0200 */
[----:B------:R-:W-:Y:S06]  /*0a70*/  BRA `(.L_x_82) ;  /* 0x0000000000207947 */ /* 0x000fec0003800000 */
.L_x_79:
[----:B------:R-:W-:-:S04]  /*0a80*/  LOP3.LUT R0, R3, 0x80000000, R0, 0x48, !PT ;  /* 0x8000000003007812 */ /* 0x000fc800078e4800 */
[----:B------:R-:W-:Y:S01]  /*0a90*/  LOP3.LUT R0, R0, 0x7f800000, RZ, 0xfc, !PT ;  /* 0x7f80000000007812 */ /* 0x000fe200078efcff */
[----:B------:R-:W-:Y:S06]  /*0aa0*/  BRA `(.L_x_82) ;  /* 0x0000000000147947 */ /* 0x000fec0003800000 */
.L_x_78:
[----:B------:R-:W-:Y:S01]  /*0ab0*/  LOP3.LUT R0, R3, 0x80000000, R0, 0x48, !PT ;  /* 0x8000000003007812 */ /* 0x000fe200078e4800 */
[----:B------:R-:W-:Y:S06]  /*0ac0*/  BRA `(.L_x_82) ;  /* 0x00000000000c7947 */ /* 0x000fec0003800000 */
.L_x_77:
[----:B------:R-:W0:Y:S01]  /*0ad0*/  MUFU.RSQ R0, -QNAN ;  /* 0xffc0000000007908 */ /* 0x000e220000001400 */
[----:B------:R-:W-:Y:S05]  /*0ae0*/  BRA `(.L_x_82) ;  /* 0x0000000000047947 */ /* 0x000fea0003800000 */
.L_x_76:
[----:B------:R-:W-:-:S07]  /*0af0*/  FADD.FTZ R0, R0, R3 ;  /* 0x0000000300007221 */ /* 0x000fce0000010000 */
.L_x_82:
[----:B------:R-:W-:-:S04]  /*0b00*/  IMAD.MOV.U32 R7, RZ, RZ, 0x0 ;  /* 0x00000000ff077424 */ /* 0x000fc800078e00ff */
[----:B0-----:R-:W-:Y:S05]  /*0b10*/  RET.REL.NODEC R6 `(_Z32nppiResize_8u_C1R_nearest_kernelPKhi8NppiSize8NppiRectPhiS1_S2_) ;  /* 0xfffffff406387950 */ /* 0x001fea0003c3ffff */
.L_x_83:
        /* <DEDUP_REMOVED lines=14> */
.L_x_89:


//--------------------- .nv.shared.reserved.0     --------------------------
	.section	.nv.shared.reserved.0,"aw",@nobits
	.weak		__nv_reservedSMEM_offset_0_alias
	.size		__nv_reservedSMEM_offset_0_alias, 0, 64
	.other		__nv_reservedSMEM_offset_0_alias,@"STO_CUDA_RESERVED_SHARED STV_DEFAULT"
__nv_reservedSMEM_offset_0_alias:
	.zero		0
	.zero		64


//--------------------- .nv.constant0._Z32nppiResize_32f_C3R_linear_kernelPKfi8NppiSize8NppiRectPfiS1_S2_ --------------------------
	.section	.nv.constant0._Z32nppiResize_32f_C3R_linear_kernelPKfi8NppiSize8NppiRectPfiS1_S2_,"a",@progbits
	.sectionflags	@""
	.align	4
.nv.constant0._Z32nppiResize_32f_C3R_linear_kernelPKfi8NppiSize8NppiRectPfiS1_S2_:
	.zero		972


//--------------------- .nv.constant0._Z30nppiResize_8u_C3R_super_kernelPKhi8NppiSize8NppiRectPhiS1_S2_ --------------------------
	.section	.nv.constant0._Z30nppiResize_8u_C3R_super_kernelPKhi8NppiSize8NppiRectPhiS1_S2_,"a",@progbits
	.sectionflags	@""
	.align	4
.nv.constant0._Z30nppiResize_8u_C3R_super_kernelPKhi8NppiSize8NppiRectPhiS1_S2_:
	.zero		972


//--------------------- .nv.constant0._Z31nppiResize_8u_C3R_linear_kernelPKhi8NppiSize8NppiRectPhiS1_S2_ --------------------------
	.section	.nv.constant0._Z31nppiResize_8u_C3R_linear_kernelPKhi8NppiSize8NppiRectPhiS1_S2_,"a",@progbits
	.sectionflags	@""
	.align	4
.nv.constant0._Z31nppiResize_8u_C3R_linear_kernelPKhi8NppiSize8NppiRectPhiS1_S2_:
	.zero		972


//--------------------- .nv.constant0._Z32nppiResize_8u_C3R_nearest_kernelPKhi8NppiSize8NppiRectPhiS1_S2_ --------------------------
	.section	.nv.constant0._Z32nppiResize_8u_C3R_nearest_kernelPKhi8NppiSize8NppiRectPhiS1_S2_,"a",@progbits
	.sectionflags	@""
	.align	4
.nv.constant0._Z32nppiResize_8u_C3R_nearest_kernelPKhi8NppiSize8NppiRectPhiS1_S2_:
	.zero		972


//--------------------- .nv.constant0._Z31nppiResize_8u_C1R_linear_kernelPKhi8NppiSize8NppiRectPhiS1_S2_ --------------------------
	.section	.nv.constant0._Z31nppiResize_8u_C1R_linear_kernelPKhi8NppiSize8NppiRectPhiS1_S2_,"a",@progbits
	.sectionflags	@""
	.align	4
.nv.constant0._Z31nppiResize_8u_C1R_linear_kernelPKhi8NppiSize8NppiRectPhiS1_S2_:
	.zero		972


//--------------------- .nv.constant0._Z32nppiResize_8u_C1R_nearest_kernelPKhi8NppiSize8NppiRectPhiS1_S2_ --------------------------
	.section	.nv.constant0._Z32nppiResize_8u_C1R_nearest_kernelPKhi8NppiSize8NppiRectPhiS1_S2_,"a",@progbits
	.sectionflags	@""
	.align	4
.nv.constant0._Z32nppiResize_8u_C1R_nearest_kernelPKhi8NppiSize8NppiRectPhiS1_S2_:
	.zero		972


//--------------------- SYMBOLS --------------------------

	.type		.nv.reservedSmem.offset0,@object
	.size		.nv.reservedSmem.offset0,0x4
